def attn_fwd(
    Q,
    K,
    V,
    Out,
    Lse,
    sm_scale,
    stride_qz,
    stride_qh,
    stride_qm,
    stride_qk,
    stride_kz,
    stride_kh,
    stride_kn,
    stride_kk,
    stride_vz,
    stride_vh,
    stride_vn,
    stride_vk,
    stride_oz,
    stride_oh,
    stride_om,
    stride_ok,
    seqlen_q,
    seqlen_k,
    BLOCK_M: tl.constexpr,
    BLOCK_N: tl.constexpr,
    HEAD_DIM: tl.constexpr,
    CAUSAL: tl.constexpr,
):
    start_m = tl.program_id(0)
    off_hz = tl.program_id(1)
    q_off = off_hz * stride_qh
    k_off = off_hz * stride_kh
    v_off = off_hz * stride_vh
    offs_m = start_m * BLOCK_M + tl.arange(0, BLOCK_M)
    offs_d = tl.arange(0, HEAD_DIM)
    offs_n = tl.arange(0, BLOCK_N)
    q_ptrs = Q + q_off + offs_m[:, None] * stride_qm + offs_d[None, :] * stride_qk
    k_ptrs = K + k_off + offs_d[:, None] * stride_kk + offs_n[None, :] * stride_kn
    v_ptrs = V + v_off + offs_n[:, None] * stride_vn + offs_d[None, :] * stride_vk
    m_i = tl.full([BLOCK_M], float("-inf"), dtype=tl.float32)
    l_i = tl.zeros([BLOCK_M], dtype=tl.float32) + 1.0
    acc = tl.zeros([BLOCK_M, HEAD_DIM], dtype=tl.float32)
    q = tl.load(q_ptrs)
    acc, l_i, m_i = _attn_fwd_inner(
        acc,
        l_i,
        m_i,
        q,
        k_ptrs,
        v_ptrs,
        sm_scale,
        stride_kn,
        stride_vn,
        start_m,
        seqlen_k,
        BLOCK_M,
        BLOCK_N,
        HEAD_DIM,
        CAUSAL,
    )
    acc = acc / l_i[:, None]
    lse = m_i + tl.math.log2(l_i) / 1.4426950408889634
    o_ptrs = (
        Out
        + off_hz * stride_oh
        + offs_m[:, None] * stride_om
        + offs_d[None, :] * stride_ok
    )
    tl.store(o_ptrs, acc.to(Out.dtype.element_ty))
    tl.store(Lse + off_hz * seqlen_q + offs_m, lse)

# config = {"BLOCK_M": 128, "BLOCK_N": 64, "HEAD_DIM": 16, "arch": "sm_100", "causal": true, "dtype": "fp16", "num_stages": 2, "num_warps": 4}
# arch = sm_100


// ===== COMPILED SASS (sm_100a) =====

	.target	sm_100a

	.elftype	@"ET_EXEC"


//--------------------- .note.nv.tkinfo           --------------------------
	.section	.note.nv.tkinfo,"",@"SHT_NOTE"
	.sectionflags	@"SHF_NOTE_NV_TKINFO"
	.tkinfo
        /*0018*/ 	.word	0x00000081
        /*0030*/ 	.string	""
        /*0030*/ 	.string	"ptxas-blackwell"
        /*0030*/ 	.string	"Cuda compilation tools, release 12.9, V12.9.86"
        /*0030*/ 	.string	"Build cuda_12.9.r12.9/compiler.36037853_0"
        /*0030*/ 	.string	"-v  -suppress-debug-info  -lineinfo  -arch sm_100a "



//--------------------- .note.nv.cuver            --------------------------
	.section	.note.nv.cuver,"",@"SHT_NOTE"
	.sectionflags	@"SHF_NOTE_NV_CUVER"
        /*0018*/ 	.short	0x0001
        /*001a*/ 	.short	0x0064
        /*001c*/ 	.short	0x0001
        /*001e*/ 	.short	0x0000
        /*0020*/ 	.short	0x0001
        /*0022*/ 	.short	0x0000


//--------------------- .nv.info                  --------------------------
	.section	.nv.info,"",@"SHT_CUDA_INFO"
	.align	4


	//----- nvinfo : EIATTR_REGCOUNT
	.align		4
        /*0000*/ 	.byte	0x04, 0x2f
        /*0002*/ 	.short	(.L_5 - .L_4)
	.align		4
.L_4:
        /*0004*/ 	.word	index@(attn_fwd)
        /*0008*/ 	.word	0x000000c9


	//----- nvinfo : EIATTR_FRAME_SIZE
	.align		4
.L_5:
        /*000c*/ 	.byte	0x04, 0x11
        /*000e*/ 	.short	(.L_7 - .L_6)
	.align		4
.L_6:
        /*0010*/ 	.word	index@($__internal_2_$__cuda_sm10x_tcgen05_guardrail_trap_unallocated_columns_being_dealloced)
        /*0014*/ 	.word	0x00000000


	//----- nvinfo : EIATTR_FRAME_SIZE
	.align		4
.L_7:
        /*0018*/ 	.byte	0x04, 0x11
        /*001a*/ 	.short	(.L_9 - .L_8)
	.align		4
.L_8:
        /*001c*/ 	.word	index@($__internal_1_$__cuda_sm10x_tcgen05_guardrail_trap_phase_invalid_during_alloc)
        /*0020*/ 	.word	0x00000000


	//----- nvinfo : EIATTR_FRAME_SIZE
	.align		4
.L_9:
        /*0024*/ 	.byte	0x04, 0x11
        /*0026*/ 	.short	(.L_11 - .L_10)
	.align		4
.L_10:
        /*0028*/ 	.word	index@($__internal_0_$__cuda_sm10x_tcgen05_guardrail_trap_col_being_dealloced_not_returned_by_alloc)
        /*002c*/ 	.word	0x00000000


	//----- nvinfo : EIATTR_FRAME_SIZE
	.align		4
.L_11:
        /*0030*/ 	.byte	0x04, 0x11
        /*0032*/ 	.short	(.L_13 - .L_12)
	.align		4
.L_12:
        /*0034*/ 	.word	index@(attn_fwd)
        /*0038*/ 	.word	0x00000000


	//----- nvinfo : EIATTR_MIN_STACK_SIZE
	.align		4
.L_13:
        /*003c*/ 	.byte	0x04, 0x12
        /*003e*/ 	.short	(.L_15 - .L_14)
	.align		4
.L_14:
        /*0040*/ 	.word	index@(attn_fwd)
        /*0044*/ 	.word	0x00000000
.L_15:


//--------------------- .nv.info.attn_fwd         --------------------------
	.section	.nv.info.attn_fwd,"",@"SHT_CUDA_INFO"
	.sectionflags	@""
	.align	4


	//----- nvinfo : EIATTR_CUDA_API_VERSION
	.align		4
        /*0000*/ 	.byte	0x04, 0x37
        /*0002*/ 	.short	(.L_17 - .L_16)
.L_16:
        /*0004*/ 	.word	0x00000081


	//----- nvinfo : EIATTR_KPARAM_INFO
	.align		4
.L_17:
        /*0008*/ 	.byte	0x04, 0x17
        /*000a*/ 	.short	(.L_19 - .L_18)
.L_18:
        /*000c*/ 	.word	0x00000000
        /*0010*/ 	.short	0x0019
        /*0012*/ 	.short	0x0080
        /*0014*/ 	.byte	0x00, 0xf4, 0x21, 0x00


	//----- nvinfo : EIATTR_KPARAM_INFO
	.align		4
.L_19:
        /*0018*/ 	.byte	0x04, 0x17
        /*001a*/ 	.short	(.L_21 - .L_20)
.L_20:
        /*001c*/ 	.word	0x00000000
        /*0020*/ 	.short	0x0018
        /*0022*/ 	.short	0x0078
        /*0024*/ 	.byte	0x00, 0xf4, 0x21, 0x00


	//----- nvinfo : EIATTR_KPARAM_INFO
	.align		4
.L_21:
        /*0028*/ 	.byte	0x04, 0x17
        /*002a*/ 	.short	(.L_23 - .L_22)
.L_22:
        /*002c*/ 	.word	0x00000000
        /*0030*/ 	.short	0x0017
        /*0032*/ 	.short	0x0070
        /*0034*/ 	.byte	0x00, 0xf0, 0x11, 0x00


	//----- nvinfo : EIATTR_KPARAM_INFO
	.align		4
.L_23:
        /*0038*/ 	.byte	0x04, 0x17
        /*003a*/ 	.short	(.L_25 - .L_24)
.L_24:
        /*003c*/ 	.word	0x00000000
        /*0040*/ 	.short	0x0016
        /*0042*/ 	.short	0x006c
        /*0044*/ 	.byte	0x00, 0xf0, 0x11, 0x00


	//----- nvinfo : EIATTR_KPARAM_INFO
	.align		4
.L_25:
        /*0048*/ 	.byte	0x04, 0x17
        /*004a*/ 	.short	(.L_27 - .L_26)
.L_26:
        /*004c*/ 	.word	0x00000000
        /*0050*/ 	.short	0x0015
        /*0052*/ 	.short	0x0068
        /*0054*/ 	.byte	0x00, 0xf0, 0x11, 0x00


	//----- nvinfo : EIATTR_KPARAM_INFO
	.align		4
.L_27:
        /*0058*/ 	.byte	0x04, 0x17
        /*005a*/ 	.short	(.L_29 - .L_28)
.L_28:
        /*005c*/ 	.word	0x00000000
        /*0060*/ 	.short	0x0014
        /*0062*/ 	.short	0x0064
        /*0064*/ 	.byte	0x00, 0xf0, 0x11, 0x00


	//----- nvinfo : EIATTR_KPARAM_INFO
	.align		4
.L_29:
        /*0068*/ 	.byte	0x04, 0x17
        /*006a*/ 	.short	(.L_31 - .L_30)
.L_30:
        /*006c*/ 	.word	0x00000000
        /*0070*/ 	.short	0x0013
        /*0072*/ 	.short	0x0060
        /*0074*/ 	.byte	0x00, 0xf0, 0x11, 0x00


	//----- nvinfo : EIATTR_KPARAM_INFO
	.align		4
.L_31:
        /*0078*/ 	.byte	0x04, 0x17
        /*007a*/ 	.short	(.L_33 - .L_32)
.L_32:
        /*007c*/ 	.word	0x00000000
        /*0080*/ 	.short	0x0012
        /*0082*/ 	.short	0x005c
        /*0084*/ 	.byte	0x00, 0xf0, 0x11, 0x00


	//----- nvinfo : EIATTR_KPARAM_INFO
	.align		4
.L_33:
        /*0088*/ 	.byte	0x04, 0x17
        /*008a*/ 	.short	(.L_35 - .L_34)
.L_34:
        /*008c*/ 	.word	0x00000000
        /*0090*/ 	.short	0x0011
        /*0092*/ 	.short	0x0058
        /*0094*/ 	.byte	0x00, 0xf0, 0x11, 0x00


	//----- nvinfo : EIATTR_KPARAM_INFO
	.align		4
.L_35:
        /*0098*/ 	.byte	0x04, 0x17
        /*009a*/ 	.short	(.L_37 - .L_36)
.L_36:
        /*009c*/ 	.word	0x00000000
        /*00a0*/ 	.short	0x0010
        /*00a2*/ 	.short	0x0054
        /*00a4*/ 	.byte	0x00, 0xf0, 0x11, 0x00


	//----- nvinfo : EIATTR_KPARAM_INFO
	.align		4
.L_37:
        /*00a8*/ 	.byte	0x04, 0x17
        /*00aa*/ 	.short	(.L_39 - .L_38)
.L_38:
        /*00ac*/ 	.word	0x00000000
        /*00b0*/ 	.short	0x000f
        /*00b2*/ 	.short	0x0050
        /*00b4*/ 	.byte	0x00, 0xf0, 0x11, 0x00


	//----- nvinfo : EIATTR_KPARAM_INFO
	.align		4
.L_39:
        /*00b8*/ 	.byte	0x04, 0x17
        /*00ba*/ 	.short	(.L_41 - .L_40)
.L_40:
        /*00bc*/ 	.word	0x00000000
        /*00c0*/ 	.short	0x000e
        /*00c2*/ 	.short	0x004c
        /*00c4*/ 	.byte	0x00, 0xf0, 0x11, 0x00


	//----- nvinfo : EIATTR_KPARAM_INFO
	.align		4
.L_41:
        /*00c8*/ 	.byte	0x04, 0x17
        /*00ca*/ 	.short	(.L_43 - .L_42)
.L_42:
        /*00cc*/ 	.word	0x00000000
        /*00d0*/ 	.short	0x000d
        /*00d2*/ 	.short	0x0048
        /*00d4*/ 	.byte	0x00, 0xf0, 0x11, 0x00


	//----- nvinfo : EIATTR_KPARAM_INFO
	.align		4
.L_43:
        /*00d8*/ 	.byte	0x04, 0x17
        /*00da*/ 	.short	(.L_45 - .L_44)
.L_44:
        /*00dc*/ 	.word	0x00000000
        /*00e0*/ 	.short	0x000c
        /*00e2*/ 	.short	0x0044
        /*00e4*/ 	.byte	0x00, 0xf0, 0x11, 0x00


	//----- nvinfo : EIATTR_KPARAM_INFO
	.align		4
.L_45:
        /*00e8*/ 	.byte	0x04, 0x17
        /*00ea*/ 	.short	(.L_47 - .L_46)
.L_46:
        /*00ec*/ 	.word	0x00000000
        /*00f0*/ 	.short	0x000b
        /*00f2*/ 	.short	0x0040
        /*00f4*/ 	.byte	0x00, 0xf0, 0x11, 0x00


	//----- nvinfo : EIATTR_KPARAM_INFO
	.align		4
.L_47:
        /*00f8*/ 	.byte	0x04, 0x17
        /*00fa*/ 	.short	(.L_49 - .L_48)
.L_48:
        /*00fc*/ 	.word	0x00000000
        /*0100*/ 	.short	0x000a
        /*0102*/ 	.short	0x003c
        /*0104*/ 	.byte	0x00, 0xf0, 0x11, 0x00


	//----- nvinfo : EIATTR_KPARAM_INFO
	.align		4
.L_49:
        /*0108*/ 	.byte	0x04, 0x17
        /*010a*/ 	.short	(.L_51 - .L_50)
.L_50:
        /*010c*/ 	.word	0x00000000
        /*0110*/ 	.short	0x0009
        /*0112*/ 	.short	0x0038
        /*0114*/ 	.byte	0x00, 0xf0, 0x11, 0x00


	//----- nvinfo : EIATTR_KPARAM_INFO
	.align		4
.L_51:
        /*0118*/ 	.byte	0x04, 0x17
        /*011a*/ 	.short	(.L_53 - .L_52)
.L_52:
        /*011c*/ 	.word	0x00000000
        /*0120*/ 	.short	0x0008
        /*0122*/ 	.short	0x0034
        /*0124*/ 	.byte	0x00, 0xf0, 0x11, 0x00


	//----- nvinfo : EIATTR_KPARAM_INFO
	.align		4
.L_53:
        /*0128*/ 	.byte	0x04, 0x17
        /*012a*/ 	.short	(.L_55 - .L_54)
.L_54:
        /*012c*/ 	.word	0x00000000
        /*0130*/ 	.short	0x0007
        /*0132*/ 	.short	0x0030
        /*0134*/ 	.byte	0x00, 0xf0, 0x11, 0x00


	//----- nvinfo : EIATTR_KPARAM_INFO
	.align		4
.L_55:
        /*0138*/ 	.byte	0x04, 0x17
        /*013a*/ 	.short	(.L_57 - .L_56)
.L_56:
        /*013c*/ 	.word	0x00000000
        /*0140*/ 	.short	0x0006
        /*0142*/ 	.short	0x002c
        /*0144*/ 	.byte	0x00, 0xf0, 0x11, 0x00


	//----- nvinfo : EIATTR_KPARAM_INFO
	.align		4
.L_57:
        /*0148*/ 	.byte	0x04, 0x17
        /*014a*/ 	.short	(.L_59 - .L_58)
.L_58:
        /*014c*/ 	.word	0x00000000
        /*0150*/ 	.short	0x0005
        /*0152*/ 	.short	0x0028
        /*0154*/ 	.byte	0x00, 0xf0, 0x11, 0x00


	//----- nvinfo : EIATTR_KPARAM_INFO
	.align		4
.L_59:
        /*0158*/ 	.byte	0x04, 0x17
        /*015a*/ 	.short	(.L_61 - .L_60)
.L_60:
        /*015c*/ 	.word	0x00000000
        /*0160*/ 	.short	0x0004
        /*0162*/ 	.short	0x0020
        /*0164*/ 	.byte	0x00, 0xf4, 0x21, 0x00


	//----- nvinfo : EIATTR_KPARAM_INFO
	.align		4
.L_61:
        /*0168*/ 	.byte	0x04, 0x17
        /*016a*/ 	.short	(.L_63 - .L_62)
.L_62:
        /*016c*/ 	.word	0x00000000
        /*0170*/ 	.short	0x0003
        /*0172*/ 	.short	0x0018
        /*0174*/ 	.byte	0x00, 0xf4, 0x21, 0x00


	//----- nvinfo : EIATTR_KPARAM_INFO
	.align		4
.L_63:
        /*0178*/ 	.byte	0x04, 0x17
        /*017a*/ 	.short	(.L_65 - .L_64)
.L_64:
        /*017c*/ 	.word	0x00000000
        /*0180*/ 	.short	0x0002
        /*0182*/ 	.short	0x0010
        /*0184*/ 	.byte	0x00, 0xf4, 0x21, 0x00


	//----- nvinfo : EIATTR_KPARAM_INFO
	.align		4
.L_65:
        /*0188*/ 	.byte	0x04, 0x17
        /*018a*/ 	.short	(.L_67 - .L_66)
.L_66:
        /*018c*/ 	.word	0x00000000
        /*0190*/ 	.short	0x0001
        /*0192*/ 	.short	0x0008
        /*0194*/ 	.byte	0x00, 0xf4, 0x21, 0x00


	//----- nvinfo : EIATTR_KPARAM_INFO
	.align		4
.L_67:
        /*0198*/ 	.byte	0x04, 0x17
        /*019a*/ 	.short	(.L_69 - .L_68)
.L_68:
        /*019c*/ 	.word	0x00000000
        /*01a0*/ 	.short	0x0000
        /*01a2*/ 	.short	0x0000
        /*01a4*/ 	.byte	0x00, 0xf4, 0x21, 0x00


	//----- nvinfo : EIATTR_AT_ENTRY_FRAGMENTS
	.align		4
.L_69:
        /*01a8*/ 	.byte	0x04, 0x4f
        /*01aa*/ 	.short	(.L_71 - .L_70)


	//   ....[0]....
.L_70:
        /*01ac*/ 	.word	0x00000004


	//----- nvinfo : EIATTR_RESERVED_SMEM_USED
	.align		4
.L_71:
        /*01b0*/ 	.byte	0x01, 0x41
	.zero		2


	//----- nvinfo : EIATTR_SPARSE_MMA_MASK
	.align		4
        /*01b4*/ 	.byte	0x03, 0x50
        /*01b6*/ 	.short	0x0000


	//----- nvinfo : EIATTR_TCGEN05_1CTA_USED
	.align		4
        /*01b8*/ 	.byte	0x01, 0x51
	.zero		2


	//----- nvinfo : EIATTR_MAXREG_COUNT
	.align		4
        /*01bc*/ 	.byte	0x03, 0x1b
        /*01be*/ 	.short	0x00ff


	//----- nvinfo : EIATTR_NUM_BARRIERS
	.align		4
        /*01c0*/ 	.byte	0x02, 0x4c
        /*01c2*/ 	.byte	0x01
	.zero		1


	//----- nvinfo : EIATTR_INT_WARP_WIDE_INSTR_OFFSETS
	.align		4
        /*01c4*/ 	.byte	0x04, 0x31
        /*01c6*/ 	.short	(.L_73 - .L_72)


	//   ....[0]....
.L_72:
        /*01c8*/ 	.word	0x00000d40


	//   ....[1]....
        /*01cc*/ 	.word	0x00000d50


	//   ....[2]....
        /*01d0*/ 	.word	0x00000fc0


	//   ....[3]....
        /*01d4*/ 	.word	0x00001070


	//   ....[4]....
        /*01d8*/ 	.word	0x00004910


	//   ....[5]....
        /*01dc*/ 	.word	0x00008d20


	//   ....[6]....
        /*01e0*/ 	.word	0x00008d70


	//----- nvinfo : EIATTR_COOP_GROUP_MASK_REGIDS
	.align		4
.L_73:
        /*01e4*/ 	.byte	0x04, 0x29
        /*01e6*/ 	.short	(.L_75 - .L_74)


	//   ....[0]....
.L_74:
        /*01e8*/ 	.word	0xffffffff


	//   ....[1]....
        /*01ec*/ 	.word	0xffffffff


	//   ....[2]....
        /*01f0*/ 	.word	0xffffffff


	//   ....[3]....
        /*01f4*/ 	.word	0xffffffff


	//----- nvinfo : EIATTR_COOP_GROUP_INSTR_OFFSETS
	.align		4
.L_75:
        /*01f8*/ 	.byte	0x04, 0x28
        /*01fa*/ 	.short	(.L_77 - .L_76)


	//   ....[0]....
.L_76:
        /*01fc*/ 	.word	0x00000050


	//   ....[1]....
        /*0200*/ 	.word	0x00000310


	//   ....[2]....
        /*0204*/ 	.word	0x00008bb0


	//   ....[3]....
        /*0208*/ 	.word	0x00008e20


	//----- nvinfo : EIATTR_VRC_CTA_INIT_COUNT
	.align		4
.L_77:
        /*020c*/ 	.byte	0x02, 0x4a
        /*020e*/ 	.byte	0x80
	.zero		1


	//----- nvinfo : EIATTR_MBARRIER_INSTR_OFFSETS
	.align		4
        /*0210*/ 	.byte	0x04, 0x39
        /*0212*/ 	.short	(.L_79 - .L_78)


	//   ....[0]....
.L_78:
        /*0214*/ 	.word	0x00000ef0
        /*0218*/ 	.word	0x000000ff
        /*021c*/ 	.word	0x00002800
        /*0220*/ 	.short	0x0100
        /*0222*/ 	.byte	0x08
	.zero		1


	//   ....[1]....
        /*0224*/ 	.word	0x00001060
        /*0228*/ 	.word	0x000000ff
        /*022c*/ 	.word	0x00002808
        /*0230*/ 	.short	0x0100
        /*0232*/ 	.byte	0x08
	.zero		1


	//   ....[2]....
        /*0234*/ 	.word	0x00001130
        /*0238*/ 	.word	0x000000ff
        /*023c*/ 	.word	0x00001800
        /*0240*/ 	.short	0x0100
        /*0242*/ 	.byte	0x08
	.zero		1


	//   ....[3]....
        /*0244*/ 	.word	0x00001270
        /*0248*/ 	.word	0x000000ff
        /*024c*/ 	.word	0x00001800
        /*0250*/ 	.short	0x010a
        /*0252*/ 	.byte	0x08
	.zero		1


	//   ....[4]....
        /*0254*/ 	.word	0x00001300
        /*0258*/ 	.word	0x000000ff
        /*025c*/ 	.word	0x00001800
        /*0260*/ 	.short	0x0108
        /*0262*/ 	.byte	0x08
	.zero		1


	//   ....[5]....
        /*0264*/ 	.word	0x00004b60
        /*0268*/ 	.word	0x000000ff
        /*026c*/ 	.word	0x00002810
        /*0270*/ 	.short	0x0100
        /*0272*/ 	.byte	0x08
	.zero		1


	//   ....[6]....
        /*0274*/ 	.word	0x00004de0
        /*0278*/ 	.word	0x000000ff
        /*027c*/ 	.word	0x00002810
        /*0280*/ 	.short	0x010a
        /*0282*/ 	.byte	0x08
	.zero		1


	//   ....[7]....
        /*0284*/ 	.word	0x00005140
        /*0288*/ 	.word	0x000000ff
        /*028c*/ 	.word	0x00002810
        /*0290*/ 	.short	0x0108
        /*0292*/ 	.byte	0x08
	.zero		1


	//   ....[8]....
        /*0294*/ 	.word	0x00006680
        /*0298*/ 	.word	0x000000ff
        /*029c*/ 	.word	0x00000000
        /*02a0*/ 	.short	0x010a
        /*02a2*/ 	.byte	0x0b
	.zero		1


	//   ....[9]....
        /*02a4*/ 	.word	0x00007f40
        /*02a8*/ 	.word	0x000000ff
        /*02ac*/ 	.word	0x00000000
        /*02b0*/ 	.short	0x010a
        /*02b2*/ 	.byte	0x0b
	.zero		1


	//   ....[10]....
        /*02b4*/ 	.word	0x00008090
        /*02b8*/ 	.word	0x000000ff
        /*02bc*/ 	.word	0x00002800
        /*02c0*/ 	.short	0x0108
        /*02c2*/ 	.byte	0x08
	.zero		1


	//   ....[11]....
        /*02c4*/ 	.word	0x000081f0
        /*02c8*/ 	.word	0x000000ff
        /*02cc*/ 	.word	0x00002808
        /*02d0*/ 	.short	0x0108
        /*02d2*/ 	.byte	0x08
	.zero		1


	//   ....[12]....
        /*02d4*/ 	.word	0x00008e40
        /*02d8*/ 	.word	0x000000ff
        /*02dc*/ 	.word	0x00001800
        /*02e0*/ 	.short	0x010a
        /*02e2*/ 	.byte	0x08
	.zero		1


	//   ....[13]....
        /*02e4*/ 	.word	0x00008e70
        /*02e8*/ 	.word	0x000000ff
        /*02ec*/ 	.word	0x00002810
        /*02f0*/ 	.short	0x010a
        /*02f2*/ 	.byte	0x08
	.zero		1


	//   ....[14]....
        /*02f4*/ 	.word	0x00008ea0
        /*02f8*/ 	.word	0x000000ff
        /*02fc*/ 	.word	0x00000000
        /*0300*/ 	.short	0x010a
        /*0302*/ 	.byte	0x0b
	.zero		1


	//   ....[15]....
        /*0304*/ 	.word	0x00008ed0
        /*0308*/ 	.word	0x000000ff
        /*030c*/ 	.word	0x00000000
        /*0310*/ 	.short	0x010a
        /*0312*/ 	.byte	0x0b
	.zero		1


	//----- nvinfo : EIATTR_NUM_MBARRIERS
	.align		4
.L_79:
        /*0314*/ 	.byte	0x03, 0x38
        /*0316*/ 	.short	0xffff


	//----- nvinfo : EIATTR_EXIT_INSTR_OFFSETS
	.align		4
        /*0318*/ 	.byte	0x04, 0x1c
        /*031a*/ 	.short	(.L_81 - .L_80)


	//   ....[0]....
.L_80:
        /*031c*/ 	.word	0x00008e30


	//----- nvinfo : EIATTR_REQNTID
	.align		4
.L_81:
        /*0320*/ 	.byte	0x04, 0x10
        /*0322*/ 	.short	(.L_83 - .L_82)
.L_82:
        /*0324*/ 	.word	0x00000080
        /*0328*/ 	.word	0x00000001
        /*032c*/ 	.word	0x00000001


	//----- nvinfo : EIATTR_CRS_STACK_SIZE
	.align		4
.L_83:
        /*0330*/ 	.byte	0x04, 0x1e
        /*0332*/ 	.short	(.L_85 - .L_84)
.L_84:
        /*0334*/ 	.word	0x00000000


	//----- nvinfo : EIATTR_CBANK_PARAM_SIZE
	.align		4
.L_85:
        /*0338*/ 	.byte	0x03, 0x19
        /*033a*/ 	.short	0x0088


	//----- nvinfo : EIATTR_PARAM_CBANK
	.align		4
        /*033c*/ 	.byte	0x04, 0x0a
        /*033e*/ 	.short	(.L_87 - .L_86)
	.align		4
.L_86:
        /*0340*/ 	.word	index@(.nv.constant0.attn_fwd)
        /*0344*/ 	.short	0x0380
        /*0346*/ 	.short	0x0088


	//----- nvinfo : EIATTR_SW_WAR
	.align		4
.L_87:
        /*0348*/ 	.byte	0x04, 0x36
        /*034a*/ 	.short	(.L_89 - .L_88)
.L_88:
        /*034c*/ 	.word	0x00000008
.L_89:


//--------------------- .nv.compat                --------------------------
	.section	.nv.compat,"",@"SHT_CUDA_COMPAT_INFO"
	.align	4
        /*0000*/ 	.byte	0x02, 0x02, 0x02, 0x00, 0x02, 0x05, 0x05, 0x00, 0x02, 0x03, 0x00, 0x00, 0x02, 0x06, 0x01, 0x00


//--------------------- .nv.callgraph             --------------------------
	.section	.nv.callgraph,"",@"SHT_CUDA_CALLGRAPH"
	.align	4
	.sectionentsize	8
	.align		4
        /*0000*/ 	.word	0x00000000
	.align		4
        /*0004*/ 	.word	0xffffffff
	.align		4
        /*0008*/ 	.word	0x00000000
	.align		4
        /*000c*/ 	.word	0xfffffffe
	.align		4
        /*0010*/ 	.word	0x00000000
	.align		4
        /*0014*/ 	.word	0xfffffffd
	.align		4
        /*0018*/ 	.word	0x00000000
	.align		4
        /*001c*/ 	.word	0xfffffffc


//--------------------- .nv.constant4             --------------------------
	.section	.nv.constant4,"a",@progbits
	.align	8
	.align		8
.nv.constant4:
        /*0000*/ 	.dword	_$_str


//--------------------- .text.attn_fwd            --------------------------
	.section	.text.attn_fwd,"ax",@progbits
	.align	128
        .global         attn_fwd
        .type           attn_fwd,@function
        .size           attn_fwd,(.L_x_31 - attn_fwd)
        .other          attn_fwd,@"STO_CUDA_ENTRY STV_DEFAULT"
attn_fwd:
.text.attn_fwd:
[----:B------:R-:W0:Y:S01]  /*0000*/  LDC R1, c[0x0][0x37c] ;  /* 0x0000df00ff017b82 */ /* 0x000e220000000800 */
[----:B------:R-:W1:Y:S02]  /*0010*/  S2R R69, SR_TID.X ;  /* 0x0000000000457919 */ /* 0x000e640000002100 */
[----:B-1----:R-:W-:-:S13]  /*0020*/  ISETP.GE.U32.AND P4, PT, R69, 0x20, PT ;  /* 0x000000204500780c */ /* 0x002fda0003f86070 */
[----:B------:R-:W-:Y:S05]  /*0030*/  @P4 BRA `(.L_x_0) ;  /* 0x0000000000b84947 */ /* 0x000fea0003800000 */
[----:B------:R-:W1:Y:S01]  /*0040*/  S2UR UR6, SR_CgaCtaId ;  /* 0x00000000000679c3 */ /* 0x000e620000008800 */
[----:B------:R-:W-:Y:S01]  /*0050*/  NOP ;  /* 0x0000000000007918 */ /* 0x000fe20000000000 */
[----:B------:R-:W-:Y:S02]  /*0060*/  UMOV UR4, 0x40 ;  /* 0x0000004000047882 */ /* 0x000fe40000000000 */
[----:B-1----:R-:W-:-:S09]  /*0070*/  ULEA UR4, UR6, UR4, 0x18 ;  /* 0x0000000406047291 */ /* 0x002fd2000f8ec0ff */
[----:B------:R-:W1:Y:S01]  /*0080*/  LDS.U8 R0, [UR4] ;  /* 0x00000004ff007984 */ /* 0x000e620008000000 */
[----:B------:R-:W-:Y:S02]  /*0090*/  UMOV UR4, 0x400 ;  /* 0x0000040000047882 */ /* 0x000fe40000000000 */
[----:B------:R-:W-:Y:S01]  /*00a0*/  ULEA UR4, UR6, UR4, 0x18 ;  /* 0x0000000406047291 */ /* 0x000fe2000f8ec0ff */
[----:B-1----:R-:W-:-:S13]  /*00b0*/  ISETP.NE.AND P0, PT, R0, RZ, PT ;  /* 0x000000ff0000720c */ /* 0x002fda0003f05270 */
[----:B------:R-:W-:Y:S05]  /*00c0*/  @P0 BRA `(.L_x_1) ;  /* 0x00000000007c0947 */ /* 0x000fea0003800000 */
[----:B------:R-:W-:-:S13]  /*00d0*/  ELECT P0, URZ, PT ;  /* 0x0000000000ff782f */ /* 0x000fda0003800000 */
[----:B------:R-:W-:Y:S05]  /*00e0*/  @!P0 BRA `(.L_x_2) ;  /* 0x0000000000848947 */ /* 0x000fea0003800000 */
[----:B------:R-:W-:Y:S01]  /*00f0*/  UMOV UR5, 0x4 ;  /* 0x0000000400057882 */ /* 0x000fe20000000000 */
[----:B------:R-:W-:Y:S02]  /*0100*/  IMAD.MOV.U32 R4, RZ, RZ, 0x1 ;  /* 0x00000001ff047424 */ /* 0x000fe400078e00ff */
[----:B------:R-:W-:Y:S02]  /*0110*/  IMAD.MOV.U32 R5, RZ, RZ, 0xf ;  /* 0x0000000fff057424 */ /* 0x000fe400078e00ff */
[----:B------:R-:W-:Y:S04]  /*0120*/  DEPBAR.LE SB1, 0x36 ;  /* 0x00009d800000791a */ /* 0x000fe80000000000 */
[----:B------:R-:W1:Y:S02]  /*0130*/  UTCATOMSWS.FIND_AND_SET.ALIGN UP0, UR5, UR5 ;  /* 0x00000005000575e3 */ /* 0x000e640008000800 */
[----:B-1----:R-:W-:-:S04]  /*0140*/  PLOP3.LUT P0, PT, PT, PT, UP0, 0x80, 0x8 ;  /* 0x000000000008781c */ /* 0x002fc80003f0f008 */
[----:B------:R-:W-:-:S04]  /*0150*/  SEL R0, RZ, 0xffffffff, !P0 ;  /* 0xffffffffff007807 */ /* 0x000fc80004000000 */
[----:B------:R-:W-:Y:S01]  /*0160*/  ISETP.NE.AND P0, PT, R0, RZ, PT ;  /* 0x000000ff0000720c */ /* 0x000fe20003f05270 */
[----:B------:R-:W-:-:S12]  /*0170*/  IMAD.U32 R0, RZ, RZ, UR5 ;  /* 0x00000005ff007e24 */ /* 0x000fd8000f8e00ff */
[----:B------:R-:W-:Y:S05]  /*0180*/  @P0 BRA `(.L_x_3) ;  /* 0x0000000000240947 */ /* 0x000fea0003800000 */
.L_x_4:
[----:B------:R-:W-:Y:S05]  /*0190*/  NANOSLEEP 0x64 ;  /* 0x000000640000795d */ /* 0x000fea0003800000 */
[----:B------:R-:W-:-:S05]  /*01a0*/  UMOV UR5, 0x4 ;  /* 0x0000000400057882 */ /* 0x000fca0000000000 */
[----:B------:R-:W-:Y:S04]  /*01b0*/  DEPBAR.LE SB1, 0x36 ;  /* 0x00009d800000791a */ /* 0x000fe80000000000 */
[----:B------:R-:W1:Y:S02]  /*01c0*/  UTCATOMSWS.FIND_AND_SET.ALIGN UP0, UR5, UR5 ;  /* 0x00000005000575e3 */ /* 0x000e640008000800 */
[----:B-1----:R-:W-:-:S04]  /*01d0*/  PLOP3.LUT P0, PT, PT, PT, UP0, 0x80, 0x8 ;  /* 0x000000000008781c */ /* 0x002fc80003f0f008 */
[----:B------:R-:W-:-:S04]  /*01e0*/  SEL R0, RZ, 0xffffffff, !P0 ;  /* 0xffffffffff007807 */ /* 0x000fc80004000000 */
[----:B------:R-:W-:Y:S01]  /*01f0*/  ISETP.NE.AND P0, PT, R0, RZ, PT ;  /* 0x000000ff0000720c */ /* 0x000fe20003f05270 */
[----:B------:R-:W-:-:S12]  /*0200*/  IMAD.U32 R0, RZ, RZ, UR5 ;  /* 0x00000005ff007e24 */ /* 0x000fd8000f8e00ff */
[----:B------:R-:W-:Y:S05]  /*0210*/  @!P0 BRA `(.L_x_4) ;  /* 0xfffffffc00dc8947 */ /* 0x000fea000383ffff */
.L_x_3:
[C---:B------:R-:W-:Y:S01]  /*0220*/  VIADD R3, R0.reuse, 0x10 ;  /* 0x0000001000037836 */ /* 0x040fe20000000000 */
[----:B------:R-:W-:Y:S01]  /*0230*/  UMOV UR5, 0x50 ;  /* 0x0000005000057882 */ /* 0x000fe20000000000 */
[----:B------:R-:W-:Y:S01]  /*0240*/  SHF.L.U32 R2, R5, R0, RZ ;  /* 0x0000000005027219 */ /* 0x000fe200000006ff */
[----:B------:R-:W-:Y:S01]  /*0250*/  ULEA UR5, UR6, UR5, 0x18 ;  /* 0x0000000506057291 */ /* 0x000fe2000f8ec0ff */
[----:B------:R-:W-:Y:S01]  /*0260*/  IMAD.SHL.U32 R0, R0, 0x20, RZ ;  /* 0x0000002000007824 */ /* 0x000fe200078e00ff */
[----:B------:R-:W-:-:S04]  /*0270*/  SHF.L.U32 R3, R4, R3, RZ ;  /* 0x0000000304037219 */ /* 0x000fc800000006ff */
[----:B------:R-:W-:-:S05]  /*0280*/  LOP3.LUT R2, R3, R2, RZ, 0xfc, !PT ;  /* 0x0000000203027212 */ /* 0x000fca00078efcff */
[----:B------:R1:W-:Y:S04]  /*0290*/  ATOMS.OR RZ, [UR5], R2 ;  /* 0x00000002ffff798c */ /* 0x0003e8000b000005 */
[----:B------:R1:W-:Y:S01]  /*02a0*/  STS [UR4], R0 ;  /* 0x00000000ff007988 */ /* 0x0003e20008000804 */
[----:B------:R-:W-:Y:S05]  /*02b0*/  BRA `(.L_x_2) ;  /* 0x0000000000107947 */ /* 0x000fea0003800000 */
.L_x_1:
[----:B------:R-:W-:Y:S01]  /*02c0*/  IMAD.MOV.U32 R0, RZ, RZ, -0x1 ;  /* 0xffffffffff007424 */ /* 0x000fe200078e00ff */
[----:B------:R-:W-:-:S04]  /*02d0*/  MOV R2, 0x300 ;  /* 0x0000030000027802 */ /* 0x000fc80000000f00 */
[----:B------:R1:W-:Y:S03]  /*02e0*/  STS [UR4], R0 ;  /* 0x00000000ff007988 */ /* 0x0003e60008000804 */
[----:B01----:R-:W-:Y:S05]  /*02f0*/  CALL.REL.NOINC `($__internal_1_$__cuda_sm10x_tcgen05_guardrail_trap_phase_invalid_during_alloc) ;  /* 0x0000008c000c7944 */ /* 0x003fea0003c00000 */
.L_x_2:
[----:B------:R-:W-:Y:S05]  /*0300*/  WARPSYNC.ALL ;  /* 0x0000000000007948 */ /* 0x000fea0003800000 */
[----:B------:R-:W-:Y:S01]  /*0310*/  NOP ;  /* 0x0000000000007918 */ /* 0x000fe20000000000 */
.L_x_0:
[----:B------:R-:W2:Y:S01]  /*0320*/  S2R R68, SR_CTAID.X ;  /* 0x0000000000447919 */ /* 0x000ea20000002500 */
[----:B------:R-:W3:Y:S01]  /*0330*/  S2UR UR6, SR_CTAID.Y ;  /* 0x00000000000679c3 */ /* 0x000ee20000002600 */
[----:B------:R-:W3:Y:S01]  /*0340*/  LDCU.64 UR4, c[0x0][0x3b0] ;  /* 0x00007600ff0477ac */ /* 0x000ee20008000a00 */
[----:B------:R-:W-:Y:S01]  /*0350*/  UMOV UR8, 0x400 ;  /* 0x0000040000087882 */ /* 0x000fe20000000000 */
[----:B------:R-:W4:Y:S05]  /*0360*/  LDCU.64 UR18, c[0x0][0x358] ;  /* 0x00006b00ff1277ac */ /* 0x000f2a0008000a00 */
[----:B------:R-:W1:Y:S08]  /*0370*/  S2UR UR9, SR_CgaCtaId ;  /* 0x00000000000979c3 */ /* 0x000e700000008800 */
[----:B------:R-:W0:Y:S08]  /*0380*/  LDC.64 R6, c[0x0][0x380] ;  /* 0x0000e000ff067b82 */ /* 0x000e300000000a00 */
[----:B------:R-:W4:Y:S01]  /*0390*/  LDC R33, c[0x0][0x3b8] ;  /* 0x0000ee00ff217b82 */ /* 0x000f220000000800 */
[----:B---3--:R-:W-:-:S04]  /*03a0*/  UIMAD UR4, UR6, UR4, URZ ;  /* 0x00000004060472a4 */ /* 0x008fc8000f8e02ff */
[----:B------:R-:W-:Y:S01]  /*03b0*/  USHF.L.U32 UR7, UR4, 0x1, URZ ;  /* 0x0000000104077899 */ /* 0x000fe200080006ff */
[----:B--2---:R-:W-:Y:S01]  /*03c0*/  IMAD.SHL.U32 R68, R68, 0x80, RZ ;  /* 0x0000008044447824 */ /* 0x004fe200078e00ff */
[----:B-1----:R-:W-:Y:S01]  /*03d0*/  ULEA UR8, UR9, UR8, 0x18 ;  /* 0x0000000809087291 */ /* 0x002fe2000f8ec0ff */
[----:B------:R-:W-:Y:S03]  /*03e0*/  BAR.SYNC.DEFER_BLOCKING 0x0 ;  /* 0x0000000000007b1d */ /* 0x000fe60000010000 */
[----:B------:R-:W-:-:S05]  /*03f0*/  LOP3.LUT R0, R68, 0x7f, R69, 0xf8, !PT ;  /* 0x0000007f44007812 */ /* 0x000fca00078ef845 */
[----:B------:R-:W1:Y:S01]  /*0400*/  LDC.64 R102, c[0x0][0x3c0] ;  /* 0x0000f000ff667b82 */ /* 0x000e620000000a00 */
[----:B------:R-:W-:Y:S01]  /*0410*/  IMAD R2, R0, UR5, RZ ;  /* 0x0000000500027c24 */ /* 0x000fe2000f8e02ff */
[----:B------:R-:W-:-:S03]  /*0420*/  UIMAD.WIDE UR4, UR4, 0x2, URZ ;  /* 0x00000002040478a5 */ /* 0x000fc6000f8e02ff */
[C---:B------:R-:W-:Y:S02]  /*0430*/  IMAD.SHL.U32 R3, R2.reuse, 0x2, RZ ;  /* 0x0000000202037824 */ /* 0x040fe400078e00ff */
[----:B------:R-:W-:-:S03]  /*0440*/  IMAD.HI R4, R2, 0x2, RZ ;  /* 0x0000000202047827 */ /* 0x000fc600078e02ff */
[----:B0-----:R-:W-:Y:S01]  /*0450*/  IADD3 R2, P0, P1, R3, UR7, R6 ;  /* 0x0000000703027c10 */ /* 0x001fe2000f91e006 */
[C---:B----4-:R-:W-:Y:S02]  /*0460*/  IMAD R5, R33.reuse, 0x12, RZ ;  /* 0x0000001221057824 */ /* 0x050fe400078e02ff */
[C---:B------:R-:W-:Y:S01]  /*0470*/  IMAD R15, R33.reuse, 0x6, RZ ;  /* 0x00000006210f7824 */ /* 0x040fe200078e02ff */
[----:B------:R-:W-:Y:S01]  /*0480*/  IADD3.X R3, PT, PT, R4, UR5, R7, P0, P1 ;  /* 0x0000000504037c10 */ /* 0x000fe200087e2407 */
[C---:B------:R-:W-:Y:S01]  /*0490*/  IMAD.SHL.U32 R7, R33.reuse, 0x2, RZ ;  /* 0x0000000221077824 */ /* 0x040fe200078e00ff */
[CC--:B------:R-:W-:Y:S01]  /*04a0*/  LEA R6, P6, R33.reuse, R2.reuse, 0x2 ;  /* 0x0000000221067211 */ /* 0x0c0fe200078c10ff */
[----:B------:R-:W0:Y:S01]  /*04b0*/  LDS R38, [UR8] ;  /* 0x00000008ff267984 */ /* 0x000e220008000800 */
[----:B------:R-:W-:Y:S01]  /*04c0*/  IMAD R23, R33, 0xa, RZ ;  /* 0x0000000a21177824 */ /* 0x000fe200078e02ff */
[----:B------:R-:W2:Y:S01]  /*04d0*/  LDCU UR4, c[0x0][0x3c8] ;  /* 0x00007900ff0477ac */ /* 0x000ea20008000800 */
[-C--:B------:R-:W-:Y:S01]  /*04e0*/  IADD3 R4, P2, PT, R7, R2.reuse, RZ ;  /* 0x0000000207047210 */ /* 0x080fe20007f5e0ff */
[----:B------:R-:W-:Y:S01]  /*04f0*/  BAR.SYNC.DEFER_BLOCKING 0x0 ;  /* 0x0000000000007b1d */ /* 0x000fe20000010000 */
[-C--:B------:R-:W-:Y:S01]  /*0500*/  IADD3 R20, P1, PT, R5, R2.reuse, RZ ;  /* 0x0000000205147210 */ /* 0x080fe20007f3e0ff */
[C---:B------:R-:W-:Y:S01]  /*0510*/  IMAD R9, R33.reuse, 0x3, RZ ;  /* 0x0000000321097824 */ /* 0x040fe200078e02ff */
[CC--:B------:R-:W-:Y:S01]  /*0520*/  LEA.HI.X.SX32 R5, R33.reuse, R3.reuse, 0x1, P2 ;  /* 0x0000000321057211 */ /* 0x0c0fe200010f0eff */
[----:B------:R-:W-:Y:S01]  /*0530*/  IMAD.SHL.U32 R11, R33, 0x4, RZ ;  /* 0x00000004210b7824 */ /* 0x000fe200078e00ff */
[-C--:B------:R-:W-:Y:S01]  /*0540*/  LEA.HI.X.SX32 R7, R7, R3.reuse, 0x1, P6 ;  /* 0x0000000307077211 */ /* 0x080fe200030f0eff */
[----:B------:R-:W-:Y:S01]  /*0550*/  IMAD R13, R33, 0x5, RZ ;  /* 0x00000005210d7824 */ /* 0x000fe200078e02ff */
[-C--:B------:R-:W-:Y:S01]  /*0560*/  IADD3 R8, P5, PT, R15, R2.reuse, RZ ;  /* 0x000000020f087210 */ /* 0x080fe20007fbe0ff */
[C---:B------:R-:W-:Y:S01]  /*0570*/  IMAD R27, R33.reuse, 0xc, RZ ;  /* 0x0000000c211b7824 */ /* 0x040fe200078e02ff */
[CC--:B------:R-:W-:Y:S01]  /*0580*/  LEA R10, P2, R33.reuse, R2.reuse, 0x3 ;  /* 0x00000002210a7211 */ /* 0x0c0fe200078418ff */
[----:B------:R-:W-:Y:S01]  /*0590*/  IMAD R31, R33, 0xe, RZ ;  /* 0x0000000e211f7824 */ /* 0x000fe200078e02ff */
[-C--:B------:R-:W-:Y:S01]  /*05a0*/  IADD3 R12, P6, PT, R23, R2.reuse, RZ ;  /* 0x00000002170c7210 */ /* 0x080fe20007fde0ff */
[----:B------:R-:W-:Y:S01]  /*05b0*/  IMAD R29, R33, 0x14, RZ ;  /* 0x00000014211d7824 */ /* 0x000fe200078e02ff */
[-C--:B------:R-:W-:Y:S01]  /*05c0*/  LEA.HI.X.SX32 R9, R9, R3.reuse, 0x1, P5 ;  /* 0x0000000309097211 */ /* 0x080fe200028f0eff */
[----:B------:R-:W-:Y:S01]  /*05d0*/  IMAD R17, R33, 0x7, RZ ;  /* 0x0000000721117824 */ /* 0x000fe200078e02ff */
[-C--:B------:R-:W-:Y:S01]  /*05e0*/  LEA.HI.X.SX32 R11, R11, R3.reuse, 0x1, P2 ;  /* 0x000000030b0b7211 */ /* 0x080fe200010f0eff */
[----:B------:R-:W-:Y:S01]  /*05f0*/  IMAD.SHL.U32 R19, R33, 0x8, RZ ;  /* 0x0000000821137824 */ /* 0x000fe200078e00ff */
[-C--:B------:R-:W-:Y:S01]  /*0600*/  LEA.HI.X.SX32 R13, R13, R3.reuse, 0x1, P6 ;  /* 0x000000030d0d7211 */ /* 0x080fe200030f0eff */
[----:B------:R-:W-:Y:S01]  /*0610*/  IMAD R35, R33, 0x16, RZ ;  /* 0x0000001621237824 */ /* 0x000fe200078e02ff */
[-C--:B------:R-:W-:Y:S01]  /*0620*/  IADD3 R14, P5, PT, R27, R2.reuse, RZ ;  /* 0x000000021b0e7210 */ /* 0x080fe20007fbe0ff */
        /* <DEDUP_REMOVED lines=10> */
[----:B------:R-:W-:Y:S01]  /*06d0*/  IMAD R29, R33, 0xd, RZ ;  /* 0x0000000d211d7824 */ /* 0x000fe200078e02ff */
[-C--:B------:R-:W-:Y:S01]  /*06e0*/  LEA.HI.X.SX32 R19, R19, R3.reuse, 0x1, P6 ;  /* 0x0000000313137211 */ /* 0x080fe200030f0eff */
[----:B------:R-:W-:Y:S01]  /*06f0*/  IMAD R43, R33, 0x1e, RZ ;  /* 0x0000001e212b7824 */ /* 0x000fe200078e02ff */
[-C--:B------:R-:W-:Y:S01]  /*0700*/  IADD3 R24, P3, PT, R35, R2.reuse, RZ ;  /* 0x0000000223187210 */ /* 0x080fe20007f7e0ff */
[----:B------:R3:W5:Y:S01]  /*0710*/  LDG.E.U16 R32, desc[UR18][R2.64] ;  /* 0x0000001202207981 */ /* 0x000762000c1e1500 */
[-C--:B------:R-:W-:Y:S01]  /*0720*/  IADD3 R26, P5, PT, R37, R2.reuse, RZ ;  /* 0x00000002251a7210 */ /* 0x080fe20007fbe0ff */
[----:B------:R-:W-:Y:S01]  /*0730*/  IMAD R33, R33, 0xf, RZ ;  /* 0x0000000f21217824 */ /* 0x000fe200078e02ff */
[-C--:B------:R-:W-:Y:S01]  /*0740*/  IADD3 R28, P2, PT, R39, R2.reuse, RZ ;  /* 0x00000002271c7210 */ /* 0x080fe20007f5e0ff */
[----:B------:R-:W5:Y:S01]  /*0750*/  LDG.E.U16 R18, desc[UR18][R18.64] ;  /* 0x0000001212127981 */ /* 0x000f62000c1e1500 */
[----:B------:R-:W-:Y:S01]  /*0760*/  IADD3 R30, P6, PT, R41, R2, RZ ;  /* 0x00000002291e7210 */ /* 0x000fe20007fde0ff */
[----:B------:R-:W4:Y:S01]  /*0770*/  LDC.64 R36, c[0x0][0x388] ;  /* 0x0000e200ff247b82 */ /* 0x000f220000000a00 */
[-C--:B------:R-:W-:Y:S01]  /*0780*/  LEA.HI.X.SX32 R21, R21, R3.reuse, 0x1, P1 ;  /* 0x0000000315157211 */ /* 0x080fe200008f0eff */
[----:B------:R0:W5:Y:S01]  /*0790*/  LDG.E.U16 R7, desc[UR18][R6.64] ;  /* 0x0000001206077981 */ /* 0x000162000c1e1500 */
[----:B------:R-:W-:-:S02]  /*07a0*/  LEA.HI.X.SX32 R23, R23, R3, 0x1, P0 ;  /* 0x0000000317177211 */ /* 0x000fc400000f0eff */
[-C--:B------:R-:W-:Y:S01]  /*07b0*/  LEA.HI.X.SX32 R25, R25, R3.reuse, 0x1, P3 ;  /* 0x0000000319197211 */ /* 0x080fe200018f0eff */
[----:B------:R-:W5:Y:S01]  /*07c0*/  LDG.E.U16 R20, desc[UR18][R20.64] ;  /* 0x0000001214147981 */ /* 0x000f62000c1e1500 */
[-C--:B------:R-:W-:Y:S02]  /*07d0*/  LEA.HI.X.SX32 R27, R27, R3.reuse, 0x1, P5 ;  /* 0x000000031b1b7211 */ /* 0x080fe400028f0eff */
[-C--:B------:R-:W-:Y:S01]  /*07e0*/  LEA.HI.X.SX32 R29, R29, R3.reuse, 0x1, P2 ;  /* 0x000000031d1d7211 */ /* 0x080fe200010f0eff */
[----:B------:R-:W5:Y:S01]  /*07f0*/  LDG.E.U16 R22, desc[UR18][R22.64] ;  /* 0x0000001216167981 */ /* 0x000f62000c1e1500 */
[----:B------:R-:W-:Y:S02]  /*0800*/  LEA.HI.X.SX32 R31, R31, R3, 0x1, P6 ;  /* 0x000000031f1f7211 */ /* 0x000fe400030f0eff */
[----:B---3--:R-:W-:Y:S01]  /*0810*/  IADD3 R2, P1, PT, R43, R2, RZ ;  /* 0x000000022b027210 */ /* 0x008fe20007f3e0ff */
[----:B------:R-:W5:Y:S01]  /*0820*/  LDG.E.U16 R24, desc[UR18][R24.64] ;  /* 0x0000001218187981 */ /* 0x000f62000c1e1500 */
[----:B0-----:R-:W-:-:S02]  /*0830*/  SHF.R.U32.HI R6, RZ, 0x4, R69 ;  /* 0x00000004ff067819 */ /* 0x001fc40000011645 */
[----:B------:R-:W-:Y:S01]  /*0840*/  LEA.HI.X.SX32 R3, R33, R3, 0x1, P1 ;  /* 0x0000000321037211 */ /* 0x000fe200008f0eff */
[----:B------:R-:W5:Y:S04]  /*0850*/  LDG.E.U16 R26, desc[UR18][R26.64] ;  /* 0x000000121a1a7981 */ /* 0x000f68000c1e1500 */
[----:B------:R-:W5:Y:S04]  /*0860*/  LDG.E.U16 R28, desc[UR18][R28.64] ;  /* 0x000000121c1c7981 */ /* 0x000f68000c1e1500 */
[----:B------:R-:W5:Y:S01]  /*0870*/  LDG.E.U16 R30, desc[UR18][R30.64] ;  /* 0x000000121e1e7981 */ /* 0x000f62000c1e1500 */
[----:B------:R-:W-:-:S03]  /*0880*/  SGXT.U32 R6, R6, 0x3 ;  /* 0x000000030606781a */ /* 0x000fc60000000000 */
[----:B------:R0:W5:Y:S04]  /*0890*/  LDG.E.U16 R33, desc[UR18][R4.64] ;  /* 0x0000001204217981 */ /* 0x000168000c1e1500 */
[----:B------:R3:W5:Y:S01]  /*08a0*/  LDG.E.U16 R9, desc[UR18][R8.64] ;  /* 0x0000001208097981 */ /* 0x000762000c1e1500 */
[----:B-1----:R-:W-:-:S03]  /*08b0*/  IMAD R102, R102, UR6, RZ ;  /* 0x0000000666667c24 */ /* 0x002fc6000f8e02ff */
[----:B------:R1:W5:Y:S01]  /*08c0*/  LDG.E.U16 R34, desc[UR18][R2.64] ;  /* 0x0000001202227981 */ /* 0x000362000c1e1500 */
[----:B0-----:R-:W-:-:S03]  /*08d0*/  LOP3.LUT R4, R69, 0xf, RZ, 0xc0, !PT ;  /* 0x0000000f45047812 */ /* 0x001fc600078ec0ff */
[----:B------:R0:W5:Y:S01]  /*08e0*/  LDG.E.U16 R11, desc[UR18][R10.64] ;  /* 0x000000120a0b7981 */ /* 0x000162000c1e1500 */
[----:B---3--:R-:W-:Y:S01]  /*08f0*/  SHF.R.U32.HI R8, RZ, 0x5, R69 ;  /* 0x00000005ff087819 */ /* 0x008fe20000011645 */
[----:B--2---:R-:W-:Y:S01]  /*0900*/  IMAD R4, R4, UR4, RZ ;  /* 0x0000000404047c24 */ /* 0x004fe2000f8e02ff */
[----:B------:R-:W-:Y:S01]  /*0910*/  LOP3.LUT R86, R69, 0x3f, RZ, 0xc0, !PT ;  /* 0x0000003f45567812 */ /* 0x000fe200078ec0ff */
[----:B------:R2:W5:Y:S01]  /*0920*/  LDG.E.U16 R13, desc[UR18][R12.64] ;  /* 0x000000120c0d7981 */ /* 0x000562000c1e1500 */
[----:B------:R-:W-:Y:S01]  /*0930*/  R2UR UR15, R8 ;  /* 0x00000000080f72ca */ /* 0x000fe200000e0000 */
[----:B------:R-:W-:Y:S02]  /*0940*/  IMAD R8, R6, R103, RZ ;  /* 0x0000006706087224 */ /* 0x000fe400078e02ff */
[----:B------:R-:W-:Y:S01]  /*0950*/  IMAD.SHL.U32 R5, R4, 0x2, RZ ;  /* 0x0000000204057824 */ /* 0x000fe200078e00ff */
[----:B------:R3:W5:Y:S01]  /*0960*/  LDG.E.U16 R16, desc[UR18][R16.64] ;  /* 0x0000001210107981 */ /* 0x000762000c1e1500 */
[----:B-1----:R-:W-:-:S02]  /*0970*/  IMAD.SHL.U32 R3, R102, 0x2, RZ ;  /* 0x0000000266037824 */ /* 0x002fc400078e00ff */
[----:B0-----:R-:W-:Y:S01]  /*0980*/  IMAD R10, R103, 0x8, R8 ;  /* 0x00000008670a7824 */ /* 0x001fe200078e0208 */
[----:B------:R0:W5:Y:S01]  /*0990*/  LDG.E.U16 R14, desc[UR18][R14.64] ;  /* 0x000000120e0e7981 */ /* 0x000162000c1e1500 */
[----:B------:R-:W-:Y:S01]  /*09a0*/  IMAD.HI R4, R4, 0x2, RZ ;  /* 0x0000000204047827 */ /* 0x000fe200078e02ff */
[----:B----4-:R-:W-:-:S03]  /*09b0*/  IADD3 R73, P0, P1, R5, R36, R3 ;  /* 0x0000002405497210 */ /* 0x010fc6000791e003 */
[----:B------:R-:W-:Y:S01]  /*09c0*/  IMAD.HI R102, R102, 0x2, RZ ;  /* 0x0000000266667827 */ /* 0x000fe200078e02ff */
[----:B------:R-:W-:-:S03]  /*09d0*/  LEA.HI R6, R69, 0x38, RZ, 0x1c ;  /* 0x0000003845067811 */ /* 0x000fc600078fe0ff */
[----:B--2---:R-:W-:Y:S01]  /*09e0*/  IMAD R12, R103, 0x8, R10 ;  /* 0x00000008670c7824 */ /* 0x004fe200078e020a */
[----:B------:R-:W-:Y:S01]  /*09f0*/  LOP3.LUT R2, R69, 0x40, RZ, 0xc0, !PT ;  /* 0x0000004045027812 */ /* 0x000fe200078ec0ff */
[----:B------:R-:W-:Y:S01]  /*0a00*/  IMAD.SHL.U32 R5, R86, 0x2, RZ ;  /* 0x0000000256057824 */ /* 0x000fe200078e00ff */
[----:B---3--:R-:W-:Y:S01]  /*0a10*/  IADD3.X R17, PT, PT, R4, R37, R102, P0, P1 ;  /* 0x0000002504117210 */ /* 0x008fe200007e2466 */
[C---:B------:R-:W-:Y:S02]  /*0a20*/  IMAD R4, R103.reuse, 0x8, R12 ;  /* 0x0000000867047824 */ /* 0x040fe400078e020c */
[----:B------:R-:W-:Y:S02]  /*0a30*/  IMAD R3, R6, R103, RZ ;  /* 0x0000006706037224 */ /* 0x000fe400078e02ff */
[----:B0-----:R-:W-:Y:S02]  /*0a40*/  IMAD R15, R2, 0x20, R5 ;  /* 0x00000020020f7824 */ /* 0x001fe400078e0205 */
[----:B------:R-:W-:Y:S01]  /*0a50*/  IMAD R2, R103, 0x8, R4 ;  /* 0x0000000867027824 */ /* 0x000fe200078e0204 */
[----:B------:R-:W-:-:S02]  /*0a60*/  LEA R84, P0, R8, R73, 0x1 ;  /* 0x0000004908547211 */ /* 0x000fc400078008ff */
[-C--:B------:R-:W-:Y:S01]  /*0a70*/  LEA R70, P2, R3, R73.reuse, 0x1 ;  /* 0x0000004903467211 */ /* 0x080fe200078408ff */
[----:B------:R-:W-:Y:S01]  /*0a80*/  IMAD R6, R103, 0x8, R2 ;  /* 0x0000000867067824 */ /* 0x000fe200078e0202 */
[----:B------:R-:W-:Y:S02]  /*0a90*/  LEA R82, P1, R10, R73, 0x1 ;  /* 0x000000490a527211 */ /* 0x000fe400078208ff */
[-C--:B------:R-:W-:Y:S02]  /*0aa0*/  LEA.HI.X.SX32 R85, R8, R17.reuse, 0x1, P0 ;  /* 0x0000001108557211 */ /* 0x080fe400000f0eff */
[----:B------:R-:W-:Y:S01]  /*0ab0*/  LEA.HI.X.SX32 R71, R3, R17, 0x1, P2 ;  /* 0x0000001103477211 */ /* 0x000fe200010f0eff */
[----:B------:R-:W-:Y:S01]  /*0ac0*/  IMAD R3, R103, 0x8, R6 ;  /* 0x0000000867037824 */ /* 0x000fe200078e0206 */
[----:B------:R-:W-:Y:S02]  /*0ad0*/  LEA R80, P0, R12, R73, 0x1 ;  /* 0x000000490c507211 */ /* 0x000fe400078008ff */
[----:B------:R-:W-:-:S02]  /*0ae0*/  LEA.HI.X.SX32 R83, R10, R17, 0x1, P1 ;  /* 0x000000110a537211 */ /* 0x000fc400008f0eff */
[----:B------:R-:W-:Y:S02]  /*0af0*/  LEA.HI.X.SX32 R81, R12, R17, 0x1, P0 ;  /* 0x000000110c517211 */ /* 0x000fe400000f0eff */
[-C--:B------:R-:W-:Y:S02]  /*0b00*/  LEA R76, P1, R2, R73.reuse, 0x1 ;  /* 0x00000049024c7211 */ /* 0x080fe400078208ff */
[-C--:B------:R-:W-:Y:S02]  /*0b10*/  LEA R78, P0, R4, R73.reuse, 0x1 ;  /* 0x00000049044e7211 */ /* 0x080fe400078008ff */
[-C--:B------:R-:W-:Y:S02]  /*0b20*/  LEA R74, P2, R6, R73.reuse, 0x1 ;  /* 0x00000049064a7211 */ /* 0x080fe400078408ff */
[----:B------:R-:W-:Y:S02]  /*0b30*/  LEA R72, P3, R3, R73, 0x1 ;  /* 0x0000004903487211 */ /* 0x000fe400078608ff */
[----:B------:R-:W-:-:S02]  /*0b40*/  R2UR UR7, R38 ;  /* 0x00000000260772ca */ /* 0x000fc400000e0000 */
[-C--:B------:R-:W-:Y:S02]  /*0b50*/  LEA.HI.X.SX32 R77, R2, R17.reuse, 0x1, P1 ;  /* 0x00000011024d7211 */ /* 0x080fe400008f0eff */
[-C--:B------:R-:W-:Y:S02]  /*0b60*/  LEA.HI.X.SX32 R79, R4, R17.reuse, 0x1, P0 ;  /* 0x00000011044f7211 */ /* 0x080fe400000f0eff */
[-C--:B------:R-:W-:Y:S02]  /*0b70*/  LEA.HI.X.SX32 R75, R6, R17.reuse, 0x1, P2 ;  /* 0x00000011064b7211 */ /* 0x080fe400010f0eff */
[----:B------:R-:W-:Y:S02]  /*0b80*/  LEA.HI.X.SX32 R73, R3, R17, 0x1, P3 ;  /* 0x0000001103497211 */ /* 0x000fe400018f0eff */
[----:B------:R-:W-:Y:S01]  /*0b90*/  LOP3.LUT R2, R15, 0x10, RZ, 0x3c, !PT ;  /* 0x000000100f027812 */ /* 0x000fe200078e3cff */
[----:B------:R-:W-:Y:S06]  /*0ba0*/  @P4 BRA `(.L_x_5) ;  /* 0x0000000000184947 */ /* 0x000fec0003800000 */
[----:B------:R-:W-:Y:S01]  /*0bb0*/  ELECT P0, URZ, PT ;  /* 0x0000000000ff782f */ /* 0x000fe20003800000 */
[----:B------:R-:W-:Y:S01]  /*0bc0*/  IMAD.MOV.U32 R3, RZ, RZ, 0x1 ;  /* 0x00000001ff037424 */ /* 0x000fe200078e00ff */
[----:B------:R-:W-:Y:S01]  /*0bd0*/  UMOV UR4, 0x40 ;  /* 0x0000004000047882 */ /* 0x000fe20000000000 */
[----:B------:R-:W-:Y:S01]  /*0be0*/  UVIRTCOUNT.DEALLOC.SMPOOL 0x80 ;  /* 0x000000800000784c */ /* 0x000fe20000000000 */
[----:B------:R-:W-:-:S09]  /*0bf0*/  ULEA UR4, UR9, UR4, 0x18 ;  /* 0x0000000409047291 */ /* 0x000fd2000f8ec0ff */
[----:B------:R0:W-:Y:S03]  /*0c00*/  @P0 STS.U8 [UR4], R3 ;  /* 0x00000003ff000988 */ /* 0x0001e60008000004 */
.L_x_5:
[----:B------:R-:W-:Y:S01]  /*0c10*/  USHF.L.U32 UR4, UR15, 0x15, URZ ;  /* 0x000000150f047899 */ /* 0x000fe200080006ff */
[C---:B0-----:R-:W-:Y:S01]  /*0c20*/  LOP3.LUT R3, R15.reuse, 0x20, RZ, 0x3c, !PT ;  /* 0x000000200f037812 */ /* 0x041fe200078e3cff */
[----:B-----5:R-:W-:Y:S01]  /*0c30*/  STS.U16 [R15+UR8+0x400], R18 ;  /* 0x000400120f007988 */ /* 0x020fe20008000408 */
[C---:B------:R-:W-:Y:S01]  /*0c40*/  LOP3.LUT R4, R15.reuse, 0x30, RZ, 0x3c, !PT ;  /* 0x000000300f047812 */ /* 0x040fe200078e3cff */
[----:B------:R-:W-:Y:S01]  /*0c50*/  ULOP3.LUT UR4, UR4, 0x600000, URZ, 0xc0, !UPT ;  /* 0x0060000004047892 */ /* 0x000fe2000f8ec0ff */
[C---:B------:R-:W-:Y:S01]  /*0c60*/  LOP3.LUT R6, R15.reuse, 0x40, RZ, 0x3c, !PT ;  /* 0x000000400f067812 */ /* 0x040fe200078e3cff */
[----:B------:R0:W-:Y:S01]  /*0c70*/  STS.U16 [R15+UR8], R32 ;  /* 0x000000200f007988 */ /* 0x0001e20008000408 */
[C---:B------:R-:W-:Y:S01]  /*0c80*/  LOP3.LUT R8, R15.reuse, 0x50, RZ, 0x3c, !PT ;  /* 0x000000500f087812 */ /* 0x040fe200078e3cff */
[----:B------:R-:W-:Y:S01]  /*0c90*/  UIADD3 UR9, UPT, UPT, UR7, UR4, URZ ;  /* 0x0000000407097290 */ /* 0x000fe2000fffe0ff */
[----:B------:R-:W-:Y:S01]  /*0ca0*/  LOP3.LUT R17, R15, 0x60, RZ, 0x3c, !PT ;  /* 0x000000600f117812 */ /* 0x000fe200078e3cff */
[----:B------:R-:W-:Y:S01]  /*0cb0*/  STS.U16 [R2+UR8+0x80], R33 ;  /* 0x0000802102007988 */ /* 0x000fe20008000408 */
[----:B------:R-:W-:Y:S01]  /*0cc0*/  LOP3.LUT P5, RZ, R69, 0x7f, RZ, 0xc0, !PT ;  /* 0x0000007f45ff7812 */ /* 0x000fe200078ac0ff */
[----:B------:R-:W-:Y:S01]  /*0cd0*/  UMOV UR5, 0x1 ;  /* 0x0000000100057882 */ /* 0x000fe20000000000 */
[----:B------:R-:W-:Y:S01]  /*0ce0*/  PRMT R19, RZ, 0x7610, R19 ;  /* 0x00007610ff137816 */ /* 0x000fe20000000013 */
[----:B------:R-:W-:Y:S01]  /*0cf0*/  STS.U16 [R2+UR8+0x480], R20 ;  /* 0x0004801402007988 */ /* 0x000fe20008000408 */
[----:B------:R-:W-:-:S02]  /*0d00*/  PRMT R21, RZ, 0x7610, R21 ;  /* 0x00007610ff157816 */ /* 0x000fc40000000015 */
[----:B0-----:R-:W-:Y:S01]  /*0d10*/  LOP3.LUT R15, R15, 0x70, RZ, 0x3c, !PT ;  /* 0x000000700f0f7812 */ /* 0x001fe200078e3cff */
[----:B------:R0:W-:Y:S04]  /*0d20*/  STS.U16 [R3+UR8+0x100], R7 ;  /* 0x0001000703007988 */ /* 0x0001e80008000408 */
[----:B------:R1:W-:Y:S02]  /*0d30*/  STS.U16 [R3+UR8+0x500], R22 ;  /* 0x0005001603007988 */ /* 0x0003e40008000408 */
[----:B------:R-:W-:Y:S01]  /*0d40*/  VOTEU.ALL UP0, P5 ;  /* 0x0000000000ff7886 */ /* 0x000fe20002800000 */
[----:B------:R-:W-:Y:S01]  /*0d50*/  VOTEU.ALL UP1, P5 ;  /* 0x0000000000ff7886 */ /* 0x000fe20002820000 */
[----:B------:R2:W-:Y:S01]  /*0d60*/  STS.U16 [R4+UR8+0x180], R9 ;  /* 0x0001800904007988 */ /* 0x0005e20008000408 */
[----:B0-----:R-:W-:-:S03]  /*0d70*/  PRMT R7, RZ, 0x7610, R7 ;  /* 0x00007610ff077816 */ /* 0x001fc60000000007 */
[----:B------:R-:W-:Y:S01]  /*0d80*/  STS.U16 [R4+UR8+0x580], R24 ;  /* 0x0005801804007988 */ /* 0x000fe20008000408 */
[----:B------:R-:W-:-:S04]  /*0d90*/  @!UP0 UIADD3 UR10, UPT, UPT, -UR5, 0x100000, URZ ;  /* 0x00100000050a8890 */ /* 0x000fc8000fffe1ff */
[----:B------:R-:W-:Y:S02]  /*0da0*/  @!UP0 USHF.L.U32 UR11, UR10, 0xb, URZ ;  /* 0x0000000b0a0b8899 */ /* 0x000fe400080006ff */
[----:B------:R-:W-:Y:S01]  /*0db0*/  @!UP0 USHF.L.U32 UR10, UR10, 0x1, URZ ;  /* 0x000000010a0a8899 */ /* 0x000fe200080006ff */
[----:B-1----:R-:W-:Y:S01]  /*0dc0*/  VIADD R3, R68, 0x80 ;  /* 0x0000008044037836 */ /* 0x002fe20000000000 */
[----:B------:R0:W-:Y:S01]  /*0dd0*/  STS.U16 [R6+UR8+0x200], R11 ;  /* 0x0002000b06007988 */ /* 0x0001e20008000408 */
[----:B--2---:R-:W-:-:S03]  /*0de0*/  PRMT R9, RZ, 0x7610, R9 ;  /* 0x00007610ff097816 */ /* 0x004fc60000000009 */
[----:B------:R-:W-:Y:S01]  /*0df0*/  STS.U16 [R6+UR8+0x600], R26 ;  /* 0x0006001a06007988 */ /* 0x000fe20008000408 */
[----:B------:R-:W-:-:S03]  /*0e00*/  ISETP.GT.AND P0, PT, R3, RZ, PT ;  /* 0x000000ff0300720c */ /* 0x000fc60003f04270 */
[----:B------:R1:W-:Y:S01]  /*0e10*/  STS.U16 [R8+UR8+0x280], R13 ;  /* 0x0002800d08007988 */ /* 0x0003e20008000408 */
[----:B0-----:R-:W-:-:S03]  /*0e20*/  PRMT R11, RZ, 0x7610, R11 ;  /* 0x00007610ff0b7816 */ /* 0x001fc6000000000b */
[----:B------:R-:W-:Y:S04]  /*0e30*/  STS.U16 [R8+UR8+0x680], R28 ;  /* 0x0006801c08007988 */ /* 0x000fe80008000408 */
[----:B------:R-:W-:Y:S01]  /*0e40*/  STS.U16 [R17+UR8+0x300], R14 ;  /* 0x0003000e11007988 */ /* 0x000fe20008000408 */
[----:B-1----:R-:W-:-:S03]  /*0e50*/  PRMT R13, RZ, 0x7610, R13 ;  /* 0x00007610ff0d7816 */ /* 0x002fc6000000000d */
[----:B------:R0:W-:Y:S04]  /*0e60*/  STS.U16 [R17+UR8+0x700], R30 ;  /* 0x0007001e11007988 */ /* 0x0001e80008000408 */
[----:B------:R-:W-:Y:S04]  /*0e70*/  STS.U16 [R15+UR8+0x380], R16 ;  /* 0x000380100f007988 */ /* 0x000fe80008000408 */
[----:B------:R1:W-:Y:S01]  /*0e80*/  STS.U16 [R15+UR8+0x780], R34 ;  /* 0x000780220f007988 */ /* 0x0003e20008000408 */
[----:B0-----:R-:W-:Y:S01]  /*0e90*/  PRMT R17, RZ, 0x7610, R17 ;  /* 0x00007610ff117816 */ /* 0x001fe20000000011 */
[----:B------:R-:W-:Y:S01]  /*0ea0*/  STTM.x16 tmem[UR9], RZ ;  /* 0x000000ff000079ed */ /* 0x000fe20008240009 */
[----:B------:R-:W0:Y:S02]  /*0eb0*/  FENCE.VIEW.ASYNC.T ;  /* 0x00000000000073c6 */ /* 0x000e240000000200 */
[----:B0-----:R-:W-:Y:S01]  /*0ec0*/  BAR.SYNC.DEFER_BLOCKING 0x0 ;  /* 0x0000000000007b1d */ /* 0x001fe20000010000 */
[----:B-1----:R-:W-:-:S05]  /*0ed0*/  PRMT R15, RZ, 0x7610, R15 ;  /* 0x00007610ff0f7816 */ /* 0x002fca000000000f */
[----:B------:R-:W0:Y:S02]  /*0ee0*/  FENCE.VIEW.ASYNC.S ;  /* 0x00000000000073c6 */ /* 0x000e240000000000 */
[----:B0-----:R0:W1:Y:S02]  /*0ef0*/  @!UP1 SYNCS.EXCH.64 URZ, [UR8+0x2800], UR10 ;  /* 0x0028000a08ff95b2 */ /* 0x0010640008000100 */
[----:B-1----:R-:W-:Y:S06]  /*0f00*/  BAR.SYNC.DEFER_BLOCKING 0x0 ;  /* 0x0000000000007b1d */ /* 0x002fec0000010000 */
[----:B------:R-:W2:Y:S04]  /*0f10*/  @P0 LDG.E.U16 R7, desc[UR18][R84.64] ;  /* 0x0000001254070981 */ /* 0x000ea8000c1e1500 */
[----:B------:R-:W3:Y:S04]  /*0f20*/  @P0 LDG.E.U16 R9, desc[UR18][R82.64] ;  /* 0x0000001252090981 */ /* 0x000ee8000c1e1500 */
[----:B------:R-:W4:Y:S04]  /*0f30*/  @P0 LDG.E.U16 R11, desc[UR18][R80.64] ;  /* 0x00000012500b0981 */ /* 0x000f28000c1e1500 */
[----:B------:R-:W4:Y:S04]  /*0f40*/  @P0 LDG.E.U16 R13, desc[UR18][R78.64] ;  /* 0x000000124e0d0981 */ /* 0x000f28000c1e1500 */
[----:B------:R-:W4:Y:S04]  /*0f50*/  @P0 LDG.E.U16 R17, desc[UR18][R76.64] ;  /* 0x000000124c110981 */ /* 0x000f28000c1e1500 */
[----:B------:R-:W4:Y:S04]  /*0f60*/  @P0 LDG.E.U16 R15, desc[UR18][R74.64] ;  /* 0x000000124a0f0981 */ /* 0x000f28000c1e1500 */
[----:B------:R-:W4:Y:S04]  /*0f70*/  @P0 LDG.E.U16 R19, desc[UR18][R72.64] ;  /* 0x0000001248130981 */ /* 0x000f28000c1e1500 */
[----:B------:R-:W4:Y:S01]  /*0f80*/  @P0 LDG.E.U16 R21, desc[UR18][R70.64] ;  /* 0x0000001246150981 */ /* 0x000f22000c1e1500 */
[----:B0-----:R-:W-:-:S04]  /*0f90*/  @!UP0 UIADD3 UR10, UPT, UPT, -UR5, 0x100000, URZ ;  /* 0x00100000050a8890 */ /* 0x001fc8000fffe1ff */
[----:B------:R-:W-:Y:S02]  /*0fa0*/  @!UP0 USHF.L.U32 UR11, UR10, 0xb, URZ ;  /* 0x0000000b0a0b8899 */ /* 0x000fe400080006ff */
[----:B------:R-:W-:Y:S01]  /*0fb0*/  @!UP0 USHF.L.U32 UR10, UR10, 0x1, URZ ;  /* 0x000000010a0a8899 */ /* 0x000fe200080006ff */
[----:B------:R-:W-:Y:S01]  /*0fc0*/  VOTEU.ALL UP1, P5 ;  /* 0x0000000000ff7886 */ /* 0x000fe20002820000 */
[----:B------:R-:W-:Y:S01]  /*0fd0*/  SHF.R.S32.HI R2, RZ, 0x6, R69 ;  /* 0x00000006ff027819 */ /* 0x000fe20000011445 */
[----:B------:R-:W-:Y:S02]  /*0fe0*/  UIADD3 UR14, UPT, UPT, UR8, 0x1800, URZ ;  /* 0x00001800080e7890 */ /* 0x000fe4000fffe0ff */
[----:B------:R-:W-:-:S04]  /*0ff0*/  @!UP0 UIADD3 UR4, UPT, UPT, -UR5, 0x100000, URZ ;  /* 0x0010000005048890 */ /* 0x000fc8000fffe1ff */
[----:B------:R-:W-:Y:S02]  /*1000*/  @!UP0 USHF.L.U32 UR5, UR4, 0xb, URZ ;  /* 0x0000000b04058899 */ /* 0x000fe400080006ff */
[----:B------:R-:W-:Y:S02]  /*1010*/  @!UP0 USHF.L.U32 UR4, UR4, 0x1, URZ ;  /* 0x0000000104048899 */ /* 0x000fe400080006ff */
[----:B------:R-:W-:Y:S01]  /*1020*/  UIADD3 UR23, UPT, UPT, UR7, 0x10, URZ ;  /* 0x0000001007177890 */ /* 0x000fe2000fffe0ff */
[----:B------:R-:W-:Y:S02]  /*1030*/  SGXT R2, R2, 0x1 ;  /* 0x000000010202781a */ /* 0x000fe40000000200 */
[----:B------:R-:W-:Y:S02]  /*1040*/  ISETP.EQ.U32.AND P1, PT, RZ, UR15, P0 ;  /* 0x0000000fff007c0c */ /* 0x000fe40008722070 */
[----:B------:R-:W-:Y:S01]  /*1050*/  LOP3.LUT R2, R5, 0x90, R2, 0x78, !PT ;  /* 0x0000009005027812 */ /* 0x000fe200078e7802 */
[----:B------:R0:W1:Y:S01]  /*1060*/  @!UP1 SYNCS.EXCH.64 URZ, [UR8+0x2808], UR10 ;  /* 0x0028080a08ff95b2 */ /* 0x0000620008000100 */
[----:B------:R-:W-:-:S03]  /*1070*/  VOTEU.ALL UP1, P5 ;  /* 0x0000000000ff7886 */ /* 0x000fc60002820000 */
[----:B--2---:R0:W-:Y:S04]  /*1080*/  STS.U16 [R2+UR8+0x1000], R7 ;  /* 0x0010000702007988 */ /* 0x0041e80008000408 */
[----:B---3--:R0:W-:Y:S04]  /*1090*/  STS.U16 [R2+UR8+0x1100], R9 ;  /* 0x0011000902007988 */ /* 0x0081e80008000408 */
[----:B----4-:R0:W-:Y:S04]  /*10a0*/  STS.U16 [R2+UR8+0x1200], R11 ;  /* 0x0012000b02007988 */ /* 0x0101e80008000408 */
[----:B------:R0:W-:Y:S04]  /*10b0*/  STS.U16 [R2+UR8+0x1300], R13 ;  /* 0x0013000d02007988 */ /* 0x0001e80008000408 */
[----:B------:R0:W-:Y:S04]  /*10c0*/  STS.U16 [R2+UR8+0x1400], R17 ;  /* 0x0014001102007988 */ /* 0x0001e80008000408 */
[----:B------:R0:W-:Y:S04]  /*10d0*/  STS.U16 [R2+UR8+0x1500], R15 ;  /* 0x0015000f02007988 */ /* 0x0001e80008000408 */
[----:B------:R0:W-:Y:S04]  /*10e0*/  STS.U16 [R2+UR8+0x1600], R19 ;  /* 0x0016001302007988 */ /* 0x0001e80008000408 */
[----:B------:R0:W-:Y:S01]  /*10f0*/  STS.U16 [R2+UR8+0x1700], R21 ;  /* 0x0017001502007988 */ /* 0x0001e20008000408 */
[----:B-1----:R1:W-:Y:S06]  /*1100*/  MEMBAR.ALL.CTA ;  /* 0x0000000000007992 */ /* 0x0023ec0000008000 */
[----:B-1----:R-:W-:Y:S04]  /*1110*/  FENCE.VIEW.ASYNC.S ;  /* 0x00000000000073c6 */ /* 0x002fe80000000000 */
[----:B------:R-:W1:Y:S02]  /*1120*/  FENCE.VIEW.ASYNC.S ;  /* 0x00000000000073c6 */ /* 0x000e640000000000 */
[----:B-1----:R0:W1:Y:S02]  /*1130*/  @!UP1 SYNCS.EXCH.64 URZ, [UR8+0x1800], UR4 ;  /* 0x0018000408ff95b2 */ /* 0x0020640008000100 */
[----:B-1----:R-:W-:Y:S06]  /*1140*/  BAR.SYNC.DEFER_BLOCKING 0x0 ;  /* 0x0000000000007b1d */ /* 0x002fec0000010000 */
[----:B0-----:R-:W-:Y:S05]  /*1150*/  @!P1 BRA `(.L_x_6) ;  /* 0x0000000000409947 */ /* 0x001fea0003800000 */
[----:B------:R-:W-:Y:S02]  /*1160*/  USHF.R.U32.HI UR10, URZ, 0x4, UR8 ;  /* 0x00000004ff0a7899 */ /* 0x000fe40008011608 */
[----:B------:R-:W-:Y:S02]  /*1170*/  UIADD3 UR4, UPT, UPT, UR8, 0x1000, URZ ;  /* 0x0000100008047890 */ /* 0x000fe4000fffe0ff */
[----:B------:R-:W-:Y:S02]  /*1180*/  USGXT.U32 UR10, UR10, 0xe ;  /* 0x0000000e0a0a789a */ /* 0x000fe40008000000 */
[----:B------:R-:W-:Y:S02]  /*1190*/  USHF.R.U32.HI UR4, URZ, 0x4, UR4 ;  /* 0x00000004ff047899 */ /* 0x000fe40008011604 */
[----:B------:R-:W-:Y:S02]  /*11a0*/  ULOP3.LUT UR10, UR10, 0x800000, URZ, 0xfc, !UPT ;  /* 0x008000000a0a7892 */ /* 0x000fe4000f8efcff */
[----:B------:R-:W-:Y:S01]  /*11b0*/  USGXT.U32 UR12, UR4, 0xe ;  /* 0x0000000e040c789a */ /* 0x000fe20008000000 */
[----:B------:R-:W-:-:S02]  /*11c0*/  UMOV UR5, URZ ;  /* 0x000000ff00057c82 */ /* 0x000fc40008000000 */
[----:B------:R-:W-:Y:S01]  /*11d0*/  UMOV UR4, UR14 ;  /* 0x0000000e00047c82 */ /* 0x000fe20008000000 */
[----:B------:R-:W-:Y:S01]  /*11e0*/  UMOV UR16, 0x0 ;  /* 0x0000000000107882 */ /* 0x000fe20000000000 */
[----:B------:R-:W-:Y:S01]  /*11f0*/  UMOV UR17, 0x8108010 ;  /* 0x0810801000117882 */ /* 0x000fe20000000000 */
[----:B------:R-:W-:Y:S01]  /*1200*/  UMOV UR11, 0x40004040 ;  /* 0x40004040000b7882 */ /* 0x000fe20000000000 */
[----:B------:R-:W-:Y:S01]  /*1210*/  UMOV UR13, 0xc0004010 ;  /* 0xc0004010000d7882 */ /* 0x000fe20000000000 */
[----:B------:R-:W-:Y:S01]  /*1220*/  UMOV UR4, UR4 ;  /* 0x0000000400047c82 */ /* 0x000fe20008000000 */
[----:B------:R0:W-:Y:S01]  /*1230*/  UTCHMMA gdesc[UR10], gdesc[UR12], tmem[UR23], tmem[UR16], idesc[UR17], !UPT ;  /* 0x00ff100c0a0075ea */ /* 0x0001e2000f800017 */
[----:B------:R0:W-:Y:S01]  /*1240*/  UTCBAR [UR4], URZ ;  /* 0x000000ff040073e9 */ /* 0x0001e200080000ff */
[----:B------:R-:W-:Y:S02]  /*1250*/  NOP ;  /* 0x0000000000007918 */ /* 0x000fe40000000000 */
.L_x_6:
[----:B------:R-:W-:Y:S05]  /*1260*/  @!P0 BRA `(.L_x_7) ;  /* 0x0000000000088947 */ /* 0x000fea0003800000 */
[----:B------:R-:W1:Y:S02]  /*1270*/  SYNCS.PHASECHK.TRANS64.TRYWAIT P2, [UR8+0x1800], RZ ;  /* 0x001800ffff0075a7 */ /* 0x000e640008041108 */
[----:B-1----:R-:W-:Y:S05]  /*1280*/  @!P2 BRA `(.L_x_8) ;  /* 0x0000007800eca947 */ /* 0x002fea0003800000 */
.L_x_7:
[----:B------:R-:W-:Y:S01]  /*1290*/  BAR.SYNC.DEFER_BLOCKING 0x0 ;  /* 0x0000000000007b1d */ /* 0x000fe20000010000 */
[----:B------:R-:W-:Y:S02]  /*12a0*/  ISETP.GT.AND P6, PT, R68, -0x1, PT ;  /* 0xffffffff4400780c */ /* 0x000fe40003fc4270 */
[C---:B------:R-:W-:Y:S02]  /*12b0*/  ISETP.GT.AND P3, PT, R0.reuse, RZ, PT ;  /* 0x000000ff0000720c */ /* 0x040fe40003f64270 */
[----:B------:R-:W-:Y:S01]  /*12c0*/  ISETP.GT.AND P2, PT, R0, 0x1, PT ;  /* 0x000000010000780c */ /* 0x000fe20003f44270 */
[----:B0-----:R-:W0:Y:S01]  /*12d0*/  LDCU UR4, c[0x0][0x3a8] ;  /* 0x00007500ff0477ac */ /* 0x001e220008000800 */
[----:B------:R-:W0:Y:S01]  /*12e0*/  LDTM.x64 R4, tmem[UR9+0x10] ;  /* 0x00001009000479ee */ /* 0x000e220008340000 */
[----:B------:R-:W1:Y:S01]  /*12f0*/  LDCU.64 UR16, c[0x0][0x3d0] ;  /* 0x00007a00ff1077ac */ /* 0x000e620008000a00 */
[----:B------:R-:W2:Y:S01]  /*1300*/  @!P5 SYNCS.CCTL.IV [UR8+0x1800] ;  /* 0x00180000ff00d9b1 */ /* 0x000ea20008000008 */
[----:B------:R-:W-:Y:S01]  /*1310*/  NOP ;  /* 0x0000000000007918 */ /* 0x000fe20000000000 */
[----:B-1----:R-:W-:-:S02]  /*1320*/  IMAD R86, R86, UR17, RZ ;  /* 0x0000001156567c24 */ /* 0x002fc4000f8e02ff */
[----:B0-----:R-:W-:Y:S01]  /*1330*/  FMUL R4, R4, UR4 ;  /* 0x0000000404047c20 */ /* 0x001fe20008400000 */
[----:B------:R-:W-:Y:S01]  /*1340*/  FMUL R5, R5, UR4 ;  /* 0x0000000405057c20 */ /* 0x000fe20008400000 */
[----:B------:R-:W-:Y:S01]  /*1350*/  FMUL R6, R6, UR4 ;  /* 0x0000000406067c20 */ /* 0x000fe20008400000 */
[----:B------:R-:W-:Y:S01]  /*1360*/  FMUL R7, R7, UR4 ;  /* 0x0000000407077c20 */ /* 0x000fe20008400000 */
[----:B------:R-:W-:Y:S01]  /*1370*/  FMUL R8, R8, UR4 ;  /* 0x0000000408087c20 */ /* 0x000fe20008400000 */
[----:B------:R-:W-:Y:S01]  /*1380*/  FSEL R95, R4, -INF , P6 ;  /* 0xff800000045f7808 */ /* 0x000fe20003000000 */
[----:B------:R-:W-:Y:S01]  /*1390*/  FMUL R9, R9, UR4 ;  /* 0x0000000409097c20 */ /* 0x000fe20008400000 */
[----:B------:R-:W-:Y:S01]  /*13a0*/  ISETP.GT.AND P6, PT, R0, 0x2, PT ;  /* 0x000000020000780c */ /* 0x000fe20003fc4270 */
        /* <DEDUP_REMOVED lines=15> */
[----:B------:R-:W-:Y:S01]  /*14a0*/  FMNMX3 R4, R95, R94, R97, !PT ;  /* 0x0000005e5f047276 */ /* 0x000fe20007800061 */
        /* <DEDUP_REMOVED lines=21> */
[C---:B------:R-:W-:Y:S01]  /*1600*/  ISETP.GT.AND P2, PT, R0.reuse, 0xa, PT ;  /* 0x0000000a0000780c */ /* 0x040fe20003f44270 */
        /* <DEDUP_REMOVED lines=78> */
[----:B------:R-:W-:Y:S01]  /*1af0*/  UIMAD UR4, UR6, UR16, URZ ;  /* 0x00000010060472a4 */ /* 0x000fe2000f8e02ff */
[----:B------:R-:W-:-:S02]  /*1b00*/  ISETP.GT.AND P6, PT, R0, 0x1a, PT ;  /* 0x0000001a0000780c */ /* 0x000fc40003fc4270 */
[----:B------:R-:W-:Y:S01]  /*1b10*/  FSEL R31, R29, -INF , P3 ;  /* 0xff8000001d1f7808 */ /* 0x000fe20001800000 */
[----:B------:R-:W-:Y:S01]  /*1b20*/  USHF.L.U32 UR5, UR4, 0x1, URZ ;  /* 0x0000000104057899 */ /* 0x000fe200080006ff */
[----:B------:R-:W-:Y:S02]  /*1b30*/  ISETP.GT.AND P3, PT, R0, 0x1b, PT ;  /* 0x0000001b0000780c */ /* 0x000fe40003f64270 */
[----:B------:R-:W-:Y:S02]  /*1b40*/  FSEL R28, R87, -INF , P2 ;  /* 0xff800000571c7808 */ /* 0x000fe40001000000 */
[----:B------:R-:W-:Y:S02]  /*1b50*/  FMNMX3 R4, R4, R34, R33, !PT ;  /* 0x0000002204047276 */ /* 0x000fe40007800021 */
[----:B------:R-:W-:Y:S02]  /*1b60*/  ISETP.GT.AND P2, PT, R0, 0x1c, PT ;  /* 0x0000001c0000780c */ /* 0x000fe40003f44270 */
[----:B------:R-:W-:-:S02]  /*1b70*/  FSEL R26, R88, -INF , P6 ;  /* 0xff800000581a7808 */ /* 0x000fc40003000000 */
[----:B------:R-:W-:Y:S01]  /*1b80*/  ISETP.GT.AND P6, PT, R0, 0x1d, PT ;  /* 0x0000001d0000780c */ /* 0x000fe20003fc4270 */
[----:B------:R-:W0:Y:S01]  /*1b90*/  LDC R88, c[0x0][0x3d8] ;  /* 0x0000f600ff587b82 */ /* 0x000e220000000800 */
[----:B------:R-:W-:Y:S02]  /*1ba0*/  FSEL R27, R32, -INF , P3 ;  /* 0xff800000201b7808 */ /* 0x000fe40001800000 */
[----:B------:R-:W-:Y:S02]  /*1bb0*/  FMNMX3 R4, R4, R31, R28, !PT ;  /* 0x0000001f04047276 */ /* 0x000fe4000780001c */
[C---:B------:R-:W-:Y:S02]  /*1bc0*/  ISETP.GT.AND P3, PT, R0.reuse, 0x1e, PT ;  /* 0x0000001e0000780c */ /* 0x040fe40003f64270 */
[----:B------:R-:W-:Y:S02]  /*1bd0*/  FSEL R24, R89, -INF , P2 ;  /* 0xff80000059187808 */ /* 0x000fe40001000000 */
[----:B------:R-:W-:-:S02]  /*1be0*/  ISETP.GT.AND P2, PT, R0, 0x1f, PT ;  /* 0x0000001f0000780c */ /* 0x000fc40003f44270 */
[----:B------:R-:W-:Y:S02]  /*1bf0*/  FSEL R23, R90, -INF , P6 ;  /* 0xff8000005a177808 */ /* 0x000fe40003000000 */
[----:B------:R-:W-:Y:S02]  /*1c00*/  FMNMX3 R4, R4, R26, R27, !PT ;  /* 0x0000001a04047276 */ /* 0x000fe4000780001b */
[C---:B------:R-:W-:Y:S02]  /*1c10*/  ISETP.GT.AND P6, PT, R0.reuse, 0x20, PT ;  /* 0x000000200000780c */ /* 0x040fe40003fc4270 */
[----:B------:R-:W-:Y:S02]  /*1c20*/  FSEL R18, R35, -INF , P3 ;  /* 0xff80000023127808 */ /* 0x000fe40001800000 */
[----:B------:R-:W-:Y:S02]  /*1c30*/  ISETP.GT.AND P3, PT, R0, 0x21, PT ;  /* 0x000000210000780c */ /* 0x000fe40003f64270 */
[----:B------:R-:W-:-:S02]  /*1c40*/  FSEL R25, R36, -INF , P2 ;  /* 0xff80000024197808 */ /* 0x000fc40001000000 */
[----:B------:R-:W-:Y:S02]  /*1c50*/  FMNMX3 R4, R4, R24, R23, !PT ;  /* 0x0000001804047276 */ /* 0x000fe40007800017 */
[C---:B------:R-:W-:Y:S02]  /*1c60*/  ISETP.GT.AND P2, PT, R0.reuse, 0x22, PT ;  /* 0x000000220000780c */ /* 0x040fe40003f44270 */
[----:B------:R-:W-:Y:S02]  /*1c70*/  FSEL R14, R91, -INF , P6 ;  /* 0xff8000005b0e7808 */ /* 0x000fe40003000000 */
[----:B------:R-:W-:Y:S02]  /*1c80*/  ISETP.GT.AND P6, PT, R0, 0x23, PT ;  /* 0x000000230000780c */ /* 0x000fe40003fc4270 */
[----:B------:R-:W-:Y:S02]  /*1c90*/  FSEL R15, R38, -INF , P3 ;  /* 0xff800000260f7808 */ /* 0x000fe40001800000 */
[----:B------:R-:W-:-:S02]  /*1ca0*/  FMNMX3 R10, R4, R18, R25, !PT ;  /* 0x00000012040a7276 */ /* 0x000fc40007800019 */
[C---:B------:R-:W-:Y:S02]  /*1cb0*/  ISETP.GT.AND P3, PT, R0.reuse, 0x24, PT ;  /* 0x000000240000780c */ /* 0x040fe40003f64270 */
[----:B------:R-:W-:Y:S02]  /*1cc0*/  FSEL R12, R39, -INF , P2 ;  /* 0xff800000270c7808 */ /* 0x000fe40001000000 */
[----:B------:R-:W-:Y:S02]  /*1cd0*/  ISETP.GT.AND P2, PT, R0, 0x25, PT ;  /* 0x000000250000780c */ /* 0x000fe40003f44270 */
[----:B------:R-:W-:Y:S02]  /*1ce0*/  FSEL R11, R40, -INF , P6 ;  /* 0xff800000280b7808 */ /* 0x000fe40003000000 */
[----:B------:R-:W-:Y:S02]  /*1cf0*/  FMNMX3 R10, R10, R14, R15, !PT ;  /* 0x0000000e0a0a7276 */ /* 0x000fe4000780000f */
[----:B------:R-:W-:-:S02]  /*1d00*/  ISETP.GT.AND P6, PT, R0, 0x26, PT ;  /* 0x000000260000780c */ /* 0x000fc40003fc4270 */
[----:B------:R-:W-:Y:S02]  /*1d10*/  FSEL R8, R41, -INF , P3 ;  /* 0xff80000029087808 */ /* 0x000fe40001800000 */
[----:B------:R-:W-:Y:S02]  /*1d20*/  ISETP.GT.AND P3, PT, R0, 0x27, PT ;  /* 0x000000270000780c */ /* 0x000fe40003f64270 */
[----:B------:R-:W-:Y:S02]  /*1d30*/  FSEL R9, R42, -INF , P2 ;  /* 0xff8000002a097808 */ /* 0x000fe40001000000 */
[----:B------:R-:W-:Y:S02]  /*1d40*/  FMNMX3 R16, R10, R12, R11, !PT ;  /* 0x0000000c0a107276 */ /* 0x000fe4000780000b */
[----:B------:R-:W-:Y:S02]  /*1d50*/  ISETP.GT.AND P2, PT, R0, 0x28, PT ;  /* 0x000000280000780c */ /* 0x000fe40003f44270 */
[----:B------:R-:W-:-:S02]  /*1d60*/  FSEL R6, R43, -INF , P6 ;  /* 0xff8000002b067808 */ /* 0x000fc40003000000 */
[----:B------:R-:W-:Y:S02]  /*1d70*/  ISETP.GT.AND P6, PT, R0, 0x29, PT ;  /* 0x000000290000780c */ /* 0x000fe40003fc4270 */
        /* <DEDUP_REMOVED lines=37> */
[----:B------:R-:W-:Y:S02]  /*1fd0*/  ISETP.GT.AND P6, PT, R0, 0x38, PT ;  /* 0x000000380000780c */ /* 0x000fe40003fc4270 */
[----:B------:R-:W-:Y:S01]  /*1fe0*/  FSEL R45, R59, -INF , P3 ;  /* 0xff8000003b2d7808 */ /* 0x000fe20001800000 */
[----:B------:R-:W-:Y:S01]  /*1ff0*/  IMAD.SHL.U32 R59, R86, 0x2, RZ ;  /* 0x00000002563b7824 */ /* 0x000fe200078e00ff */
[----:B------:R-:W-:Y:S01]  /*2000*/  ISETP.GT.AND P3, PT, R0, 0x39, PT ;  /* 0x000000390000780c */ /* 0x000fe20003f64270 */
[----:B------:R-:W-:Y:S01]  /*2010*/  IMAD.HI R86, R86, 0x2, RZ ;  /* 0x0000000256567827 */ /* 0x000fe200078e02ff */
[----:B------:R-:W-:-:S02]  /*2020*/  FSEL R42, R60, -INF , P2 ;  /* 0xff8000003c2a7808 */ /* 0x000fc40001000000 */
[----:B------:R-:W-:Y:S02]  /*2030*/  FMNMX3 R17, R17, R38, R43, !PT ;  /* 0x0000002611117276 */ /* 0x000fe4000780002b */
[C---:B------:R-:W-:Y:S02]  /*2040*/  ISETP.GT.AND P2, PT, R0.reuse, 0x3a, PT ;  /* 0x0000003a0000780c */ /* 0x040fe40003f44270 */
[----:B------:R-:W-:Y:S02]  /*2050*/  FSEL R47, R61, -INF , P6 ;  /* 0xff8000003d2f7808 */ /* 0x000fe40003000000 */
[----:B------:R-:W-:Y:S01]  /*2060*/  ISETP.GT.AND P6, PT, R0, 0x3b, PT ;  /* 0x0000003b0000780c */ /* 0x000fe20003fc4270 */
[----:B------:R-:W1:Y:S01]  /*2070*/  LDC.64 R60, c[0x0][0x390] ;  /* 0x0000e400ff3c7b82 */ /* 0x000e620000000a00 */
[----:B------:R-:W-:Y:S02]  /*2080*/  FSEL R44, R62, -INF , P3 ;  /* 0xff8000003e2c7808 */ /* 0x000fe40001800000 */
[----:B------:R-:W-:-:S02]  /*2090*/  FMNMX3 R17, R17, R45, R42, !PT ;  /* 0x0000002d11117276 */ /* 0x000fc4000780002a */
[----:B------:R-:W-:Y:S02]  /*20a0*/  FSEL R40, R93, -INF , P2 ;  /* 0xff8000005d287808 */ /* 0x000fe40001000000 */
[C---:B------:R-:W-:Y:S02]  /*20b0*/  ISETP.GT.AND P3, PT, R0.reuse, 0x3c, PT ;  /* 0x0000003c0000780c */ /* 0x040fe40003f64270 */
[----:B------:R-:W-:Y:S02]  /*20c0*/  ISETP.GT.AND P2, PT, R0, 0x3d, PT ;  /* 0x0000003d0000780c */ /* 0x000fe40003f44270 */
[----:B------:R-:W-:Y:S02]  /*20d0*/  FSEL R39, R64, -INF , P6 ;  /* 0xff80000040277808 */ /* 0x000fe40003000000 */
[----:B------:R-:W-:Y:S02]  /*20e0*/  FMNMX3 R19, R17, R47, R44, !PT ;  /* 0x0000002f11137276 */ /* 0x000fe4000780002c */
[----:B------:R-:W-:-:S02]  /*20f0*/  ISETP.GT.AND P6, PT, R0, 0x3e, PT ;  /* 0x0000003e0000780c */ /* 0x000fc40003fc4270 */
[----:B------:R-:W-:Y:S02]  /*2100*/  FSEL R20, R65, -INF , P3 ;  /* 0xff80000041147808 */ /* 0x000fe40001800000 */
[----:B------:R-:W-:Y:S02]  /*2110*/  FSEL R17, R66, -INF , P2 ;  /* 0xff80000042117808 */ /* 0x000fe40001000000 */
[----:B------:R-:W-:Y:S02]  /*2120*/  FMNMX3 R46, R19, R40, R39, !PT ;  /* 0x00000028132e7276 */ /* 0x000fe40007800027 */
[----:B------:R-:W-:Y:S02]  /*2130*/  FSEL R19, R67, -INF , P6 ;  /* 0xff80000043137808 */ /* 0x000fe40003000000 */
[----:B------:R-:W-:Y:S02]  /*2140*/  FMNMX3 R46, R46, R20, R17, !PT ;  /* 0x000000142e2e7276 */ /* 0x000fe40007800011 */
[----:B------:R-:W-:-:S02]  /*2150*/  SHF.R.U32.HI R64, RZ, 0x6, R69 ;  /* 0x00000006ff407819 */ /* 0x000fc40000011645 */
[----:B------:R-:W-:Y:S02]  /*2160*/  FMNMX3 R110, R46, -INF , R19, !PT ;  /* 0xff8000002e6e7876 */ /* 0x000fe40007800013 */
[----:B------:R-:W-:-:S03]  /*2170*/  PRMT R65, RZ, 0x7610, R65 ;  /* 0x00007610ff417816 */ /* 0x000fc60000000041 */
[--C-:B------:R-:W-:Y:S01]  /*2180*/  FADD R104, R104, -R110.reuse ;  /* 0x8000006e68687221 */ /* 0x100fe20000000000 */
[--C-:B------:R-:W-:Y:S01]  /*2190*/  FADD R106, R106, -R110.reuse ;  /* 0x8000006e6a6a7221 */ /* 0x100fe20000000000 */
[--C-:B------:R-:W-:Y:S01]  /*21a0*/  FADD R100, R100, -R110.reuse ;  /* 0x8000006e64647221 */ /* 0x100fe20000000000 */
[----:B------:R-:W-:Y:S01]  /*21b0*/  FADD R101, R101, -R110 ;  /* 0x8000006e65657221 */ /* 0x000fe20000000000 */
[----:B------:R-:W-:Y:S01]  /*21c0*/  FMUL R62, R104, 1.4426950216293334961 ;  /* 0x3fb8aa3b683e7820 */ /* 0x000fe20000400000 */
[----:B-1----:R-:W-:Y:S01]  /*21d0*/  IADD3 R104, P2, P3, R59, UR5, R60 ;  /* 0x000000053b687c10 */ /* 0x002fe2000fb5e03c */
[----:B------:R-:W-:Y:S01]  /*21e0*/  UIMAD.WIDE UR4, UR4, 0x2, URZ ;  /* 0x00000002040478a5 */ /* 0x000fe2000f8e02ff */
[----:B------:R-:W-:Y:S01]  /*21f0*/  SGXT.U32 R59, R64, 0x1 ;  /* 0x00000001403b781a */ /* 0x000fe20000000000 */
[----:B------:R-:W-:Y:S01]  /*2200*/  FMUL R64, R106, 1.4426950216293334961 ;  /* 0x3fb8aa3b6a407820 */ /* 0x000fe20000400000 */
[--C-:B------:R-:W-:Y:S01]  /*2210*/  FADD R98, R98, -R110.reuse ;  /* 0x8000006e62627221 */ /* 0x100fe20000000000 */
[----:B------:R-:W-:Y:S01]  /*2220*/  FMUL R54, R100, 1.4426950216293334961 ;  /* 0x3fb8aa3b64367820 */ /* 0x000fe20000400000 */
[--C-:B------:R-:W-:Y:S01]  /*2230*/  FADD R96, R96, -R110.reuse ;  /* 0x8000006e60607221 */ /* 0x100fe20000000000 */
[----:B0-----:R-:W-:Y:S01]  /*2240*/  IMAD R59, R59, R88, RZ ;  /* 0x000000583b3b7224 */ /* 0x001fe200078e02ff */
[----:B------:R-:W-:Y:S01]  /*2250*/  IADD3.X R106, PT, PT, R86, UR5, R61, P2, P3 ;  /* 0x00000005566a7c10 */ /* 0x000fe200097e643d */
[--C-:B------:R-:W-:Y:S01]  /*2260*/  FADD R99, R99, -R110.reuse ;  /* 0x8000006e63637221 */ /* 0x100fe20000000000 */
[----:B------:R-:W-:Y:S01]  /*2270*/  FMUL R53, R101, 1.4426950216293334961 ;  /* 0x3fb8aa3b65357820 */ /* 0x000fe20000400000 */
[----:B------:R-:W-:Y:S01]  /*2280*/  IMAD R60, R88, 0x2, R59 ;  /* 0x00000002583c7824 */ /* 0x000fe200078e023b */
[-C--:B------:R-:W-:Y:S01]  /*2290*/  LEA R100, P2, R59, R104.reuse, 0x1 ;  /* 0x000000683b647211 */ /* 0x080fe200078408ff */
[----:B------:R-:W-:Y:S01]  /*22a0*/  FMUL R52, R98, 1.4426950216293334961 ;  /* 0x3fb8aa3b62347820 */ /* 0x000fe20000400000 */
[----:B------:R-:W-:Y:S01]  /*22b0*/  FADD R97, R97, -R110 ;  /* 0x8000006e61617221 */ /* 0x000fe20000000000 */
[----:B------:R-:W-:Y:S01]  /*22c0*/  IMAD R61, R88, 0x2, R60 ;  /* 0x00000002583d7824 */ /* 0x000fe200078e023c */
[----:B------:R-:W-:Y:S01]  /*22d0*/  LEA R98, P3, R60, R104, 0x1 ;  /* 0x000000683c627211 */ /* 0x000fe200078608ff */
[----:B------:R-:W-:Y:S01]  /*22e0*/  FMUL R50, R96, 1.4426950216293334961 ;  /* 0x3fb8aa3b60327820 */ /* 0x000fe20000400000 */
[----:B------:R-:W-:Y:S01]  /*22f0*/  LEA.HI.X.SX32 R101, R59, R106, 0x1, P2 ;  /* 0x0000006a3b657211 */ /* 0x000fe200010f0eff */
[----:B------:R-:W-:-:S02]  /*2300*/  IMAD R59, R88, 0x2, R61 ;  /* 0x00000002583b7824 */ /* 0x000fc400078e023d */
[--C-:B------:R-:W-:Y:S01]  /*2310*/  FADD R94, R94, -R110.reuse ;  /* 0x8000006e5e5e7221 */ /* 0x100fe20000000000 */
[----:B------:R-:W-:Y:S01]  /*2320*/  LEA R96, P2, R61, R104, 0x1 ;  /* 0x000000683d607211 */ /* 0x000fe200078408ff */
[----:B------:R-:W-:Y:S01]  /*2330*/  FMUL R51, R99, 1.4426950216293334961 ;  /* 0x3fb8aa3b63337820 */ /* 0x000fe20000400000 */
[-C--:B------:R-:W-:Y:S01]  /*2340*/  LEA.HI.X.SX32 R99, R60, R106.reuse, 0x1, P3 ;  /* 0x0000006a3c637211 */ /* 0x080fe200018f0eff */
[----:B------:R-:W-:Y:S01]  /*2350*/  FMUL R48, R97, 1.4426950216293334961 ;  /* 0x3fb8aa3b61307820 */ /* 0x000fe20000400000 */
[----:B------:R-:W-:Y:S02]  /*2360*/  IMAD R60, R88, 0x2, R59 ;  /* 0x00000002583c7824 */ /* 0x000fe400078e023b */
[----:B------:R-:W-:Y:S01]  /*2370*/  FADD R95, R95, -R110 ;  /* 0x8000006e5f5f7221 */ /* 0x000fe20000000000 */
[----:B------:R-:W-:Y:S01]  /*2380*/  FMUL R49, R94, 1.4426950216293334961 ;  /* 0x3fb8aa3b5e317820 */ /* 0x000fe20000400000 */
[----:B------:R-:W-:Y:S01]  /*2390*/  LEA.HI.X.SX32 R97, R61, R106, 0x1, P2 ;  /* 0x0000006a3d617211 */ /* 0x000fe200010f0eff */
[C---:B------:R-:W-:Y:S01]  /*23a0*/  IMAD R61, R88.reuse, 0x2, R60 ;  /* 0x00000002583d7824 */ /* 0x040fe200078e023c */
[----:B------:R-:W-:Y:S01]  /*23b0*/  LEA R94, P2, R59, R104, 0x1 ;  /* 0x000000683b5e7211 */ /* 0x000fe200078408ff */
[----:B------:R-:W-:Y:S01]  /*23c0*/  FMUL R46, R95, 1.4426950216293334961 ;  /* 0x3fb8aa3b5f2e7820 */ /* 0x000fe20000400000 */
[--C-:B------:R-:W-:Y:S01]  /*23d0*/  FADD R107, R107, -R110.reuse ;  /* 0x8000006e6b6b7221 */ /* 0x100fe20000000000 */
[--C-:B------:R-:W-:Y:S01]  /*23e0*/  FADD R109, R109, -R110.reuse ;  /* 0x8000006e6d6d7221 */ /* 0x100fe20000000000 */
[----:B------:R-:W-:Y:S01]  /*23f0*/  LEA.HI.X.SX32 R95, R59, R106, 0x1, P2 ;  /* 0x0000006a3b5f7211 */ /* 0x000fe200010f0eff */
[----:B------:R-:W-:Y:S01]  /*2400*/  IMAD R59, R88, 0x2, R61 ;  /* 0x00000002583b7824 */ /* 0x000fe200078e023d */
[CC--:B------:R-:W-:Y:S01]  /*2410*/  LEA R92, P2, R60.reuse, R104.reuse, 0x1 ;  /* 0x000000683c5c7211 */ /* 0x0c0fe200078408ff */
[--C-:B------:R-:W-:Y:S01]  /*2420*/  FADD R111, R111, -R110.reuse ;  /* 0x8000006e6f6f7221 */ /* 0x100fe20000000000 */
[----:B------:R-:W-:Y:S01]  /*2430*/  LEA R90, P3, R61, R104, 0x1 ;  /* 0x000000683d5a7211 */ /* 0x000fe200078608ff */
[--C-:B------:R-:W-:Y:S01]  /*2440*/  FADD R113, R113, -R110.reuse ;  /* 0x8000006e71717221 */ /* 0x100fe20000000000 */
[-C--:B------:R-:W-:Y:S01]  /*2450*/  LEA.HI.X.SX32 R93, R60, R106.reuse, 0x1, P2 ;  /* 0x0000006a3c5d7211 */ /* 0x080fe200010f0eff */
[--C-:B------:R-:W-:Y:S01]  /*2460*/  IMAD R60, R88, 0x2, R59.reuse ;  /* 0x00000002583c7824 */ /* 0x100fe200078e023b */
[----:B------:R-:W-:Y:S01]  /*2470*/  LEA.HI.X.SX32 R91, R61, R106, 0x1, P3 ;  /* 0x0000006a3d5b7211 */ /* 0x000fe200018f0eff */
[----:B------:R-:W-:Y:S01]  /*2480*/  FMUL R57, R107, 1.4426950216293334961 ;  /* 0x3fb8aa3b6b397820 */ /* 0x000fe20000400000 */
[--C-:B------:R-:W-:Y:S01]  /*2490*/  FADD R115, R115, -R110.reuse ;  /* 0x8000006e73737221 */ /* 0x100fe20000000000 */
[-C--:B------:R-:W-:Y:S01]  /*24a0*/  LEA R88, P2, R59, R104.reuse, 0x1 ;  /* 0x000000683b587211 */ /* 0x080fe200078408ff */
[--C-:B------:R-:W-:Y:S01]  /*24b0*/  FADD R105, R105, -R110.reuse ;  /* 0x8000006e69697221 */ /* 0x100fe20000000000 */
[----:B------:R-:W-:Y:S01]  /*24c0*/  LEA R86, P3, R60, R104, 0x1 ;  /* 0x000000683c567211 */ /* 0x000fe200078608ff */
[----:B------:R-:W-:Y:S01]  /*24d0*/  FMUL R107, R109, 1.4426950216293334961 ;  /* 0x3fb8aa3b6d6b7820 */ /* 0x000fe20000400000 */
[--C-:B------:R-:W-:Y:S01]  /*24e0*/  FADD R58, R58, -R110.reuse ;  /* 0x8000006e3a3a7221 */ /* 0x100fe20000000000 */
[--C-:B------:R-:W-:Y:S01]  /*24f0*/  FADD R67, R63, -R110.reuse ;  /* 0x8000006e3f437221 */ /* 0x100fe20000000000 */
[----:B------:R-:W-:Y:S01]  /*2500*/  FMUL R109, R111, 1.4426950216293334961 ;  /* 0x3fb8aa3b6f6d7820 */ /* 0x000fe20000400000 */
[----:B------:R-:W-:Y:S01]  /*2510*/  FMUL R111, R113, 1.4426950216293334961 ;  /* 0x3fb8aa3b716f7820 */ /* 0x000fe20000400000 */
[----:B------:R-:W-:Y:S01]  /*2520*/  FMUL R113, R115, 1.4426950216293334961 ;  /* 0x3fb8aa3b73717820 */ /* 0x000fe20000400000 */
[-C--:B------:R-:W-:Y:S01]  /*2530*/  LEA.HI.X.SX32 R89, R59, R106.reuse, 0x1, P2 ;  /* 0x0000006a3b597211 */ /* 0x080fe200010f0eff */
[----:B------:R-:W-:Y:S01]  /*2540*/  FMUL R55, R105, 1.4426950216293334961 ;  /* 0x3fb8aa3b69377820 */ /* 0x000fe20000400000 */
[----:B------:R-:W-:Y:S01]  /*2550*/  LEA.HI.X.SX32 R87, R60, R106, 0x1, P3 ;  /* 0x0000006a3c577211 */ /* 0x000fe200018f0eff */
[----:B------:R-:W-:Y:S01]  /*2560*/  FMUL R115, R58, 1.4426950216293334961 ;  /* 0x3fb8aa3b3a737820 */ /* 0x000fe20000400000 */
[----:B------:R-:W-:Y:S01]  /*2570*/  FMUL R106, R67, 1.4426950216293334961 ;  /* 0x3fb8aa3b436a7820 */ /* 0x000fe20000400000 */
[----:B------:R-:W-:Y:S01]  /*2580*/  PRMT R59, RZ, 0x7610, R59 ;  /* 0x00007610ff3b7816 */ /* 0x000fe2000000003b */
[----:B------:R0:W5:Y:S01]  /*2590*/  @P0 LDG.E.U16 R65, desc[UR18][R88.64] ;  /* 0x0000001258410981 */ /* 0x000162000c1e1500 */
[----:B------:R-:W-:Y:S01]  /*25a0*/  PRMT R61, RZ, 0x7610, R61 ;  /* 0x00007610ff3d7816 */ /* 0x000fe2000000003d */
[----:B------:R-:W-:Y:S01]  /*25b0*/  FADD R108, R108, -R110 ;  /* 0x8000006e6c6c7221 */ /* 0x000fe20000000000 */
[----:B------:R-:W-:Y:S01]  /*25c0*/  PRMT R58, RZ, 0x7610, R58 ;  /* 0x00007610ff3a7816 */ /* 0x000fe2000000003a */
[----:B------:R-:W-:Y:S01]  /*25d0*/  FADD R104, R37, -R110 ;  /* 0x8000006e25687221 */ /* 0x000fe20000000000 */
[----:B------:R-:W-:Y:S01]  /*25e0*/  PRMT R60, RZ, 0x7610, R60 ;  /* 0x00007610ff3c7816 */ /* 0x000fe2000000003c */
[----:B------:R0:W5:Y:S01]  /*25f0*/  @P0 LDG.E.U16 R59, desc[UR18][R100.64] ;  /* 0x00000012643b0981 */ /* 0x000162000c1e1500 */
[----:B------:R-:W-:Y:S01]  /*2600*/  PRMT R63, RZ, 0x7610, R63 ;  /* 0x00007610ff3f7816 */ /* 0x000fe2000000003f */
[--C-:B------:R-:W-:Y:S01]  /*2610*/  FADD R102, R102, -R110.reuse ;  /* 0x8000006e66667221 */ /* 0x100fe20000000000 */
[----:B------:R-:W-:Y:S01]  /*2620*/  PRMT R67, RZ, 0x7610, R67 ;  /* 0x00007610ff437816 */ /* 0x000fe20000000043 */
[----:B------:R0:W5:Y:S01]  /*2630*/  @P0 LDG.E.U16 R61, desc[UR18][R92.64] ;  /* 0x000000125c3d0981 */ /* 0x000162000c1e1500 */
[----:B------:R-:W-:Y:S01]  /*2640*/  PRMT R105, RZ, 0x7610, R105 ;  /* 0x00007610ff697816 */ /* 0x000fe20000000069 */
[----:B------:R-:W-:Y:S01]  /*2650*/  FMUL R66, R108, 1.4426950216293334961 ;  /* 0x3fb8aa3b6c427820 */ /* 0x000fe20000400000 */
[--C-:B------:R-:W-:Y:S01]  /*2660*/  FADD R112, R112, -R110.reuse ;  /* 0x8000006e70707221 */ /* 0x100fe20000000000 */
[----:B------:R0:W5:Y:S01]  /*2670*/  @P0 LDG.E.U16 R58, desc[UR18][R98.64] ;  /* 0x00000012623a0981 */ /* 0x000162000c1e1500 */
[----:B------:R-:W-:Y:S01]  /*2680*/  FMUL R108, R104, 1.4426950216293334961 ;  /* 0x3fb8aa3b686c7820 */ /* 0x000fe20000400000 */
[--C-:B------:R-:W-:Y:S01]  /*2690*/  FADD R104, R30, -R110.reuse ;  /* 0x8000006e1e687221 */ /* 0x100fe20000000000 */
[----:B------:R-:W-:Y:S01]  /*26a0*/  FMUL R56, R102, 1.4426950216293334961 ;  /* 0x3fb8aa3b66387820 */ /* 0x000fe20000400000 */
[----:B------:R0:W5:Y:S01]  /*26b0*/  @P0 LDG.E.U16 R60, desc[UR18][R90.64] ;  /* 0x000000125a3c0981 */ /* 0x000162000c1e1500 */
[----:B------:R-:W-:Y:S01]  /*26c0*/  FMUL R102, R112, 1.4426950216293334961 ;  /* 0x3fb8aa3b70667820 */ /* 0x000fe20000400000 */
[----:B------:R-:W-:Y:S01]  /*26d0*/  FMUL R112, R104, 1.4426950216293334961 ;  /* 0x3fb8aa3b68707820 */ /* 0x000fe20000400000 */
[--C-:B------:R-:W-:Y:S01]  /*26e0*/  FADD R104, R34, -R110.reuse ;  /* 0x8000006e22687221 */ /* 0x100fe20000000000 */
[----:B------:R0:W5:Y:S01]  /*26f0*/  @P0 LDG.E.U16 R63, desc[UR18][R96.64] ;  /* 0x00000012603f0981 */ /* 0x000162000c1e1500 */
[----:B------:R1:W-:Y:S03]  /*2700*/  MUFU.EX2 R37, R106 ;  /* 0x0000006a00257308 */ /* 0x0003e60000000800 */
[----:B------:R0:W5:Y:S04]  /*2710*/  @P0 LDG.E.U16 R67, desc[UR18][R94.64] ;  /* 0x000000125e430981 */ /* 0x000168000c1e1500 */
[----:B------:R0:W5:Y:S01]  /*2720*/  @P0 LDG.E.U16 R105, desc[UR18][R86.64] ;  /* 0x0000001256690981 */ /* 0x000162000c1e1500 */
[----:B------:R3:W-:Y:S01]  /*2730*/  MUFU.EX2 R30, R108 ;  /* 0x0000006c001e7308 */ /* 0x0007e20000000800 */
[----:B-1----:R-:W-:Y:S01]  /*2740*/  FMUL R106, R104, 1.4426950216293334961 ;  /* 0x3fb8aa3b686a7820 */ /* 0x002fe20000400000 */
[----:B------:R-:W-:-:S06]  /*2750*/  FADD R104, R33, -R110 ;  /* 0x8000006e21687221 */ /* 0x000fcc0000000000 */
[----:B------:R1:W-:Y:S01]  /*2760*/  MUFU.EX2 R34, R112 ;  /* 0x0000007000227308 */ /* 0x0003e20000000800 */
[----:B---3--:R-:W-:Y:S01]  /*2770*/  FMUL R108, R104, 1.4426950216293334961 ;  /* 0x3fb8aa3b686c7820 */ /* 0x008fe20000400000 */
[----:B------:R-:W-:-:S06]  /*2780*/  FADD R104, R31, -R110 ;  /* 0x8000006e1f687221 */ /* 0x000fcc0000000000 */
[----:B------:R-:W-:Y:S01]  /*2790*/  MUFU.EX2 R46, R46 ;  /* 0x0000002e002e7308 */ /* 0x000fe20000000800 */
[----:B-1----:R-:W-:Y:S01]  /*27a0*/  FMUL R112, R104, 1.4426950216293334961 ;  /* 0x3fb8aa3b68707820 */ /* 0x002fe20000400000 */
[----:B------:R-:W-:-:S06]  /*27b0*/  FADD R104, R28, -R110 ;  /* 0x8000006e1c687221 */ /* 0x000fcc0000000000 */
[----:B------:R-:W1:Y:S01]  /*27c0*/  MUFU.EX2 R49, R49 ;  /* 0x0000003100317308 */ /* 0x000e620000000800 */
[----:B------:R-:W-:Y:S01]  /*27d0*/  FMUL R114, R104, 1.4426950216293334961 ;  /* 0x3fb8aa3b68727820 */ /* 0x000fe20000400000 */
[----:B------:R-:W-:-:S06]  /*27e0*/  FADD R104, R26, -R110 ;  /* 0x8000006e1a687221 */ /* 0x000fcc0000000000 */
[----:B------:R-:W3:Y:S01]  /*27f0*/  MUFU.EX2 R48, R48 ;  /* 0x0000003000307308 */ /* 0x000ee20000000800 */
[----:B------:R-:W-:-:S07]  /*2800*/  FADD R14, R14, -R110 ;  /* 0x8000006e0e0e7221 */ /* 0x000fce0000000000 */
[----:B------:R4:W-:Y:S08]  /*2810*/  MUFU.EX2 R33, R106 ;  /* 0x0000006a00217308 */ /* 0x0009f00000000800 */
[----:B------:R-:W0:Y:S01]  /*2820*/  MUFU.EX2 R51, R51 ;  /* 0x0000003300337308 */ /* 0x000e220000000800 */
[----:B----4-:R-:W-:Y:S01]  /*2830*/  FMUL R106, R104, 1.4426950216293334961 ;  /* 0x3fb8aa3b686a7820 */ /* 0x010fe20000400000 */
[----:B------:R-:W-:Y:S01]  /*2840*/  FADD R104, R27, -R110 ;  /* 0x8000006e1b687221 */ /* 0x000fe20000000000 */
[----:B------:R-:W-:-:S03]  /*2850*/  FMUL R14, R14, 1.4426950216293334961 ;  /* 0x3fb8aa3b0e0e7820 */ /* 0x000fc60000400000 */
[----:B------:R-:W-:Y:S02]  /*2860*/  FMUL R116, R104, 1.4426950216293334961 ;  /* 0x3fb8aa3b68747820 */ /* 0x000fe40000400000 */
[----:B------:R-:W4:Y:S01]  /*2870*/  MUFU.EX2 R50, R50 ;  /* 0x0000003200327308 */ /* 0x000f220000000800 */
[--C-:B------:R-:W-:Y:S01]  /*2880*/  FADD R104, R24, -R110.reuse ;  /* 0x8000006e18687221 */ /* 0x100fe20000000000 */
[--C-:B------:R-:W-:Y:S01]  /*2890*/  FADD R15, R15, -R110.reuse ;  /* 0x8000006e0f0f7221 */ /* 0x100fe20000000000 */
[----:B-1----:R-:W-:Y:S01]  /*28a0*/  FADD R123, R46, R49 ;  /* 0x000000312e7b7221 */ /* 0x002fe20000000000 */
[----:B------:R-:W-:-:S04]  /*28b0*/  FADD R12, R12, -R110 ;  /* 0x8000006e0c0c7221 */ /* 0x000fc80000000000 */
[----:B------:R-:W1:Y:S01]  /*28c0*/  MUFU.EX2 R53, R53 ;  /* 0x0000003500357308 */ /* 0x000e620000000800 */
[----:B------:R-:W-:Y:S01]  /*28d0*/  FMUL R15, R15, 1.4426950216293334961 ;  /* 0x3fb8aa3b0f0f7820 */ /* 0x000fe20000400000 */
[----:B------:R-:W-:-:S06]  /*28e0*/  FADD R18, R18, -R110 ;  /* 0x8000006e12127221 */ /* 0x000fcc0000000000 */
[----:B------:R0:W-:Y:S01]  /*28f0*/  MUFU.EX2 R31, R108 ;  /* 0x0000006c001f7308 */ /* 0x0001e20000000800 */
[----:B------:R-:W-:Y:S01]  /*2900*/  FMUL R12, R12, 1.4426950216293334961 ;  /* 0x3fb8aa3b0c0c7820 */ /* 0x000fe20000400000 */
[----:B------:R-:W-:-:S06]  /*2910*/  FADD R11, R11, -R110 ;  /* 0x8000006e0b0b7221 */ /* 0x000fcc0000000000 */
[----:B------:R-:W1:Y:S01]  /*2920*/  MUFU.EX2 R52, R52 ;  /* 0x0000003400347308 */ /* 0x000e620000000800 */
[----:B0-----:R-:W-:Y:S01]  /*2930*/  FMUL R108, R104, 1.4426950216293334961 ;  /* 0x3fb8aa3b686c7820 */ /* 0x001fe20000400000 */
[----:B------:R-:W-:-:S06]  /*2940*/  FADD R104, R23, -R110 ;  /* 0x8000006e17687221 */ /* 0x000fcc0000000000 */
[----:B------:R3:W-:Y:S01]  /*2950*/  MUFU.EX2 R117, R14 ;  /* 0x0000000e00757308 */ /* 0x0007e20000000800 */
[----:B------:R-:W-:Y:S01]  /*2960*/  FMUL R11, R11, 1.4426950216293334961 ;  /* 0x3fb8aa3b0b0b7820 */ /* 0x000fe20000400000 */
[----:B------:R-:W-:-:S06]  /*2970*/  FADD R8, R8, -R110 ;  /* 0x8000006e08087221 */ /* 0x000fcc0000000000 */
[----:B------:R-:W0:Y:S01]  /*2980*/  MUFU.EX2 R55, R55 ;  /* 0x0000003700377308 */ /* 0x000e220000000800 */
[----:B---3--:R-:W-:-:S07]  /*2990*/  FADD R14, R48, R123 ;  /* 0x0000007b300e7221 */ /* 0x008fce0000000000 */
[----:B------:R-:W-:Y:S08]  /*29a0*/  MUFU.EX2 R23, R108 ;  /* 0x0000006c00177308 */ /* 0x000ff00000000800 */
[----:B------:R3:W-:Y:S01]  /*29b0*/  MUFU.EX2 R108, R15 ;  /* 0x0000000f006c7308 */ /* 0x0007e20000000800 */
[----:B------:R-:W-:-:S07]  /*29c0*/  FMUL R8, R8, 1.4426950216293334961 ;  /* 0x3fb8aa3b08087820 */ /* 0x000fce0000400000 */
[----:B------:R0:W-:Y:S01]  /*29d0*/  MUFU.EX2 R28, R112 ;  /* 0x00000070001c7308 */ /* 0x0001e20000000800 */
[----:B---3--:R-:W-:-:S07]  /*29e0*/  FADD R15, R51, R14 ;  /* 0x0000000e330f7221 */ /* 0x008fce0000000000 */
[----:B------:R-:W3:Y:S01]  /*29f0*/  MUFU.EX2 R54, R54 ;  /* 0x0000003600367308 */ /* 0x000ee20000000800 */
[----:B0-----:R-:W-:Y:S01]  /*2a00*/  FMUL R112, R18, 1.4426950216293334961 ;  /* 0x3fb8aa3b12707820 */ /* 0x001fe20000400000 */
[----:B------:R-:W-:-:S06]  /*2a10*/  FADD R18, R25, -R110 ;  /* 0x8000006e19127221 */ /* 0x000fcc0000000000 */
[----:B------:R4:W-:Y:S08]  /*2a20*/  MUFU.EX2 R119, R12 ;  /* 0x0000000c00777308 */ /* 0x0009f00000000800 */
[----:B------:R-:W0:Y:S01]  /*2a30*/  MUFU.EX2 R57, R57 ;  /* 0x0000003900397308 */ /* 0x000e220000000800 */
[----:B----4-:R-:W-:-:S07]  /*2a40*/  FADD R12, R50, R15 ;  /* 0x0000000f320c7221 */ /* 0x010fce0000000000 */
[----:B------:R-:W-:Y:S08]  /*2a50*/  MUFU.EX2 R25, R112 ;  /* 0x0000007000197308 */ /* 0x000ff00000000800 */
[----:B------:R1:W-:Y:S01]  /*2a60*/  MUFU.EX2 R112, R11 ;  /* 0x0000000b00707308 */ /* 0x0003e20000000800 */
[----:B------:R-:W-:-:S07]  /*2a70*/  FADD R9, R9, -R110 ;  /* 0x8000006e09097221 */ /* 0x000fce0000000000 */
[----:B------:R-:W4:Y:S01]  /*2a80*/  MUFU.EX2 R56, R56 ;  /* 0x0000003800387308 */ /* 0x000f220000000800 */
[----:B-1----:R-:W-:-:S07]  /*2a90*/  FADD R11, R53, R12 ;  /* 0x0000000c350b7221 */ /* 0x002fce0000000000 */
[----:B------:R1:W-:Y:S01]  /*2aa0*/  MUFU.EX2 R121, R8 ;  /* 0x0000000800797308 */ /* 0x0003e20000000800 */
[----:B------:R-:W-:Y:S01]  /*2ab0*/  FMUL R9, R9, 1.4426950216293334961 ;  /* 0x3fb8aa3b09097820 */ /* 0x000fe20000400000 */
[----:B------:R-:W-:-:S06]  /*2ac0*/  FADD R6, R6, -R110 ;  /* 0x8000006e06067221 */ /* 0x000fcc0000000000 */
[----:B------:R-:W0:Y:S01]  /*2ad0*/  MUFU.EX2 R107, R107 ;  /* 0x0000006b006b7308 */ /* 0x000e220000000800 */
[----:B-1----:R-:W-:-:S04]  /*2ae0*/  FADD R8, R52, R11 ;  /* 0x0000000b34087221 */ /* 0x002fc80000000000 */
[----:B------:R-:W-:-:S03]  /*2af0*/  FADD R11, R55, R8 ;  /* 0x00000008370b7221 */ /* 0x000fc60000000000 */
[----:B------:R-:W1:Y:S01]  /*2b00*/  MUFU.EX2 R62, R62 ;  /* 0x0000003e003e7308 */ /* 0x000e620000000800 */
[----:B---3--:R-:W-:Y:S01]  /*2b10*/  FADD R8, R54, R11 ;  /* 0x0000000b36087221 */ /* 0x008fe20000000000 */
[----:B------:R-:W-:-:S06]  /*2b20*/  FMUL R6, R6, 1.4426950216293334961 ;  /* 0x3fb8aa3b06067820 */ /* 0x000fcc0000400000 */
[----:B------:R-:W-:Y:S08]  /*2b30*/  MUFU.EX2 R26, R114 ;  /* 0x00000072001a7308 */ /* 0x000ff00000000800 */
[----:B------:R-:W3:Y:S08]  /*2b40*/  MUFU.EX2 R109, R109 ;  /* 0x0000006d006d7308 */ /* 0x000ef00000000800 */
[----:B------:R0:W-:Y:S01]  /*2b50*/  MUFU.EX2 R114, R9 ;  /* 0x0000000900727308 */ /* 0x0001e20000000800 */
[----:B------:R-:W-:-:S07]  /*2b60*/  FADD R7, R7, -R110 ;  /* 0x8000006e07077221 */ /* 0x000fce0000000000 */
[----:B------:R-:W1:Y:S01]  /*2b70*/  MUFU.EX2 R64, R64 ;  /* 0x0000004000407308 */ /* 0x000e620000000800 */
[----:B0-----:R-:W-:-:S07]  /*2b80*/  FADD R9, R57, R8 ;  /* 0x0000000839097221 */ /* 0x001fce0000000000 */
[----:B------:R4:W-:Y:S01]  /*2b90*/  MUFU.EX2 R123, R6 ;  /* 0x00000006007b7308 */ /* 0x0009e20000000800 */
[----:B------:R-:W-:Y:S01]  /*2ba0*/  FMUL R7, R7, 1.4426950216293334961 ;  /* 0x3fb8aa3b07077820 */ /* 0x000fe20000400000 */
[----:B------:R-:W-:-:S06]  /*2bb0*/  FADD R4, R4, -R110 ;  /* 0x8000006e04047221 */ /* 0x000fcc0000000000 */
[----:B------:R-:W0:Y:S01]  /*2bc0*/  MUFU.EX2 R111, R111 ;  /* 0x0000006f006f7308 */ /* 0x000e220000000800 */
[----:B----4-:R-:W-:-:S04]  /*2bd0*/  FADD R6, R56, R9 ;  /* 0x0000000938067221 */ /* 0x010fc80000000000 */
[----:B------:R-:W-:-:S03]  /*2be0*/  FADD R9, R107, R6 ;  /* 0x000000066b097221 */ /* 0x000fc60000000000 */
[----:B------:R-:W4:Y:S01]  /*2bf0*/  MUFU.EX2 R66, R66 ;  /* 0x0000004200427308 */ /* 0x000f220000000800 */
[----:B-1----:R-:W-:Y:S01]  /*2c00*/  FADD R6, R62, R9 ;  /* 0x000000093e067221 */ /* 0x002fe20000000000 */
[----:B------:R-:W-:-:S06]  /*2c10*/  FMUL R4, R4, 1.4426950216293334961 ;  /* 0x3fb8aa3b04047820 */ /* 0x000fcc0000400000 */
[----:B------:R-:W-:Y:S08]  /*2c20*/  MUFU.EX2 R24, R116 ;  /* 0x0000007400187308 */ /* 0x000ff00000000800 */
[----:B------:R-:W1:Y:S08]  /*2c30*/  MUFU.EX2 R113, R113 ;  /* 0x0000007100717308 */ /* 0x000e700000000800 */
[----:B------:R3:W-:Y:S01]  /*2c40*/  MUFU.EX2 R116, R7 ;  /* 0x0000000700747308 */ /* 0x0007e20000000800 */
[----:B------:R-:W-:-:S07]  /*2c50*/  FADD R5, R5, -R110 ;  /* 0x8000006e05057221 */ /* 0x000fce0000000000 */
[----:B------:R-:W0:Y:S01]  /*2c60*/  MUFU.EX2 R102, R102 ;  /* 0x0000006600667308 */ /* 0x000e220000000800 */
[----:B---3--:R-:W-:-:S07]  /*2c70*/  FADD R7, R109, R6 ;  /* 0x000000066d077221 */ /* 0x008fce0000000000 */
[----:B------:R3:W-:Y:S01]  /*2c80*/  MUFU.EX2 R125, R4 ;  /* 0x00000004007d7308 */ /* 0x0007e20000000800 */
[----:B------:R-:W-:-:S07]  /*2c90*/  FMUL R5, R5, 1.4426950216293334961 ;  /* 0x3fb8aa3b05057820 */ /* 0x000fce0000400000 */
[----:B------:R-:W1:Y:S01]  /*2ca0*/  MUFU.EX2 R115, R115 ;  /* 0x0000007300737308 */ /* 0x000e620000000800 */
[----:B---3--:R-:W-:-:S04]  /*2cb0*/  FADD R4, R64, R7 ;  /* 0x0000000740047221 */ /* 0x008fc80000000000 */
[----:B0-----:R-:W-:-:S04]  /*2cc0*/  FADD R7, R111, R4 ;  /* 0x000000046f077221 */ /* 0x001fc80000000000 */
[----:B----4-:R-:W-:Y:S01]  /*2cd0*/  FADD R4, R66, R7 ;  /* 0x0000000742047221 */ /* 0x010fe20000000000 */
[----:B------:R1:W-:Y:S03]  /*2ce0*/  MUFU.EX2 R118, R5 ;  /* 0x0000000500767308 */ /* 0x0003e60000000800 */
[----:B-1----:R-:W-:-:S04]  /*2cf0*/  FADD R5, R113, R4 ;  /* 0x0000000471057221 */ /* 0x002fc80000000000 */
[----:B------:R-:W-:-:S04]  /*2d00*/  FADD R4, R102, R5 ;  /* 0x0000000566047221 */ /* 0x000fc80000000000 */
[----:B------:R-:W-:-:S04]  /*2d10*/  FADD R4, R115, R4 ;  /* 0x0000000473047221 */ /* 0x000fc80000000000 */
[----:B------:R-:W-:-:S04]  /*2d20*/  FADD R5, R37, R4 ;  /* 0x0000000425057221 */ /* 0x000fc80000000000 */
[----:B------:R-:W-:Y:S01]  /*2d30*/  FADD R5, R30, R5 ;  /* 0x000000051e057221 */ /* 0x000fe20000000000 */
[----:B------:R-:W0:Y:S03]  /*2d40*/  MUFU.EX2 R27, R106 ;  /* 0x0000006a001b7308 */ /* 0x000e260000000800 */
[----:B------:R-:W-:-:S04]  /*2d50*/  FADD R4, R34, R5 ;  /* 0x0000000522047221 */ /* 0x000fc80000000000 */
[----:B------:R-:W-:Y:S01]  /*2d60*/  FADD R4, R33, R4 ;  /* 0x0000000421047221 */ /* 0x000fe20000000000 */
[----:B------:R-:W-:-:S03]  /*2d70*/  FMUL R104, R104, 1.4426950216293334961 ;  /* 0x3fb8aa3b68687820 */ /* 0x000fc60000400000 */
[----:B------:R-:W-:-:S04]  /*2d80*/  FADD R5, R31, R4 ;  /* 0x000000041f057221 */ /* 0x000fc80000000000 */
[----:B------:R-:W-:Y:S01]  /*2d90*/  FADD R5, R28, R5 ;  /* 0x000000051c057221 */ /* 0x000fe20000000000 */
[----:B------:R-:W1:Y:S03]  /*2da0*/  MUFU.EX2 R104, R104 ;  /* 0x0000006800687308 */ /* 0x000e660000000800 */
[----:B------:R-:W-:Y:S01]  /*2db0*/  FADD R4, R26, R5 ;  /* 0x000000051a047221 */ /* 0x000fe20000000000 */
[----:B------:R-:W-:-:S03]  /*2dc0*/  FMUL R18, R18, 1.4426950216293334961 ;  /* 0x3fb8aa3b12127820 */ /* 0x000fc60000400000 */
[----:B0-----:R-:W-:Y:S01]  /*2dd0*/  FADD R5, R27, R4 ;  /* 0x000000041b057221 */ /* 0x001fe20000000000 */
[----:B------:R-:W0:Y:S03]  /*2de0*/  MUFU.EX2 R106, R18 ;  /* 0x00000012006a7308 */ /* 0x000e260000000800 */
[----:B------:R-:W-:-:S04]  /*2df0*/  FADD R4, R24, R5 ;  /* 0x0000000518047221 */ /* 0x000fc80000000000 */
[----:B------:R-:W-:-:S04]  /*2e00*/  FADD R5, R23, R4 ;  /* 0x0000000417057221 */ /* 0x000fc80000000000 */
[----:B-1----:R-:W-:-:S04]  /*2e10*/  FADD R4, R104, R5 ;  /* 0x0000000568047221 */ /* 0x002fc80000000000 */
[----:B------:R-:W-:-:S04]  /*2e20*/  FADD R5, R25, R4 ;  /* 0x0000000419057221 */ /* 0x000fc80000000000 */
[----:B0-----:R-:W-:-:S04]  /*2e30*/  FADD R4, R106, R5 ;  /* 0x000000056a047221 */ /* 0x001fc80000000000 */
[----:B------:R-:W-:-:S04]  /*2e40*/  FADD R5, R117, R4 ;  /* 0x0000000475057221 */ /* 0x000fc80000000000 */
[----:B------:R-:W-:-:S04]  /*2e50*/  FADD R4, R108, R5 ;  /* 0x000000056c047221 */ /* 0x000fc80000000000 */
[----:B------:R-:W-:Y:S01]  /*2e60*/  FADD R5, R119, R4 ;  /* 0x0000000477057221 */ /* 0x000fe20000000000 */
[----:B------:R-:W-:-:S03]  /*2e70*/  FADD R13, R13, -R110 ;  /* 0x8000006e0d0d7221 */ /* 0x000fc60000000000 */
[----:B------:R-:W-:Y:S01]  /*2e80*/  FADD R4, R112, R5 ;  /* 0x0000000570047221 */ /* 0x000fe20000000000 */
[----:B------:R-:W-:-:S03]  /*2e90*/  FMUL R13, R13, 1.4426950216293334961 ;  /* 0x3fb8aa3b0d0d7820 */ /* 0x000fc60000400000 */
[----:B------:R-:W-:Y:S01]  /*2ea0*/  FADD R5, R121, R4 ;  /* 0x0000000479057221 */ /* 0x000fe20000000000 */
[----:B------:R-:W-:-:S03]  /*2eb0*/  FADD R10, R10, -R110 ;  /* 0x8000006e0a0a7221 */ /* 0x000fc60000000000 */
[----:B------:R-:W-:Y:S01]  /*2ec0*/  FADD R4, R114, R5 ;  /* 0x0000000572047221 */ /* 0x000fe20000000000 */
[----:B------:R-:W0:Y:S01]  /*2ed0*/  MUFU.EX2 R127, R13 ;  /* 0x0000000d007f7308 */ /* 0x000e220000000800 */
[----:B------:R-:W-:Y:S01]  /*2ee0*/  FMUL R10, R10, 1.4426950216293334961 ;  /* 0x3fb8aa3b0a0a7820 */ /* 0x000fe20000400000 */
[----:B------:R-:W-:Y:S01]  /*2ef0*/  FADD R21, R21, -R110 ;  /* 0x8000006e15157221 */ /* 0x000fe20000000000 */
[----:B------:R-:W-:Y:S01]  /*2f00*/  SHF.R.S32.HI R6, RZ, 0x6, R69 ;  /* 0x00000006ff067819 */ /* 0x000fe20000011445 */
[----:B------:R-:W-:Y:S01]  /*2f10*/  FADD R5, R123, R4 ;  /* 0x000000047b057221 */ /* 0x000fe20000000000 */
[----:B------:R-:W-:Y:S01]  /*2f20*/  LOP3.LUT R69, R69, 0x3f, RZ, 0xc0, !PT ;  /* 0x0000003f45457812 */ /* 0x000fe200078ec0ff */
[----:B------:R-:W-:Y:S01]  /*2f30*/  FMUL R21, R21, 1.4426950216293334961 ;  /* 0x3fb8aa3b15157820 */ /* 0x000fe20000400000 */
[----:B------:R-:W-:Y:S01]  /*2f40*/  FADD R16, R16, -R110 ;  /* 0x8000006e10107221 */ /* 0x000fe20000000000 */
[----:B------:R-:W1:Y:S01]  /*2f50*/  MUFU.EX2 R120, R10 ;  /* 0x0000000a00787308 */ /* 0x000e620000000800 */
[----:B------:R-:W-:Y:S01]  /*2f60*/  FADD R4, R116, R5 ;  /* 0x0000000574047221 */ /* 0x000fe20000000000 */
[----:B------:R-:W-:-:S02]  /*2f70*/  IMAD.SHL.U32 R69, R69, 0x2, RZ ;  /* 0x0000000245457824 */ /* 0x000fc400078e00ff */
[----:B------:R-:W-:Y:S01]  /*2f80*/  FMUL R16, R16, 1.4426950216293334961 ;  /* 0x3fb8aa3b10107820 */ /* 0x000fe20000400000 */
[----:B------:R-:W-:Y:S01]  /*2f90*/  FADD R22, R22, -R110 ;  /* 0x8000006e16167221 */ /* 0x000fe20000000000 */
[----:B------:R-:W-:Y:S01]  /*2fa0*/  SGXT R6, R6, 0x1 ;  /* 0x000000010606781a */ /* 0x000fe20000000200 */
[----:B------:R-:W-:Y:S01]  /*2fb0*/  FADD R5, R125, R4 ;  /* 0x000000047d057221 */ /* 0x000fe20000000000 */
[----:B------:R-:W3:Y:S01]  /*2fc0*/  MUFU.EX2 R129, R21 ;  /* 0x0000001500817308 */ /* 0x000ee20000000800 */
[----:B------:R-:W-:Y:S01]  /*2fd0*/  FADD R29, R29, -R110 ;  /* 0x8000006e1d1d7221 */ /* 0x000fe20000000000 */
[----:B------:R-:W-:Y:S01]  /*2fe0*/  FMUL R22, R22, 1.4426950216293334961 ;  /* 0x3fb8aa3b16167820 */ /* 0x000fe20000400000 */
[----:B------:R-:W-:Y:S01]  /*2ff0*/  LOP3.LUT R128, R69, 0x90, R6, 0x78, !PT ;  /* 0x0000009045807812 */ /* 0x000fe200078e7806 */
[----:B------:R-:W-:Y:S01]  /*3000*/  FADD R6, R118, R5 ;  /* 0x0000000576067221 */ /* 0x000fe20000000000 */
[----:B------:R-:W-:-:S03]  /*3010*/  FMUL R29, R29, 1.4426950216293334961 ;  /* 0x3fb8aa3b1d1d7820 */ /* 0x000fc60000400000 */
[----:B------:R-:W4:Y:S01]  /*3020*/  MUFU.EX2 R122, R16 ;  /* 0x00000010007a7308 */ /* 0x000f220000000800 */
[----:B------:R-:W-:Y:S01]  /*3030*/  FADD R35, R35, -R110 ;  /* 0x8000006e23237221 */ /* 0x000fe20000000000 */
[----:B0-----:R-:W-:Y:S01]  /*3040*/  FADD R7, R127, R6 ;  /* 0x000000067f077221 */ /* 0x001fe20000000000 */
[----:B------:R-:W-:-:S05]  /*3050*/  FADD R32, R32, -R110 ;  /* 0x8000006e20207221 */ /* 0x000fca0000000000 */
[----:B------:R-:W0:Y:S01]  /*3060*/  MUFU.EX2 R131, R22 ;  /* 0x0000001600837308 */ /* 0x000e220000000800 */
[----:B------:R-:W-:Y:S01]  /*3070*/  FMUL R35, R35, 1.4426950216293334961 ;  /* 0x3fb8aa3b23237820 */ /* 0x000fe20000400000 */
[----:B-1----:R-:W-:Y:S01]  /*3080*/  FADD R10, R120, R7 ;  /* 0x00000007780a7221 */ /* 0x002fe20000000000 */
[----:B------:R-:W-:Y:S01]  /*3090*/  FMUL R32, R32, 1.4426950216293334961 ;  /* 0x3fb8aa3b20207820 */ /* 0x000fe20000400000 */
[----:B------:R-:W-:-:S04]  /*30a0*/  FADD R41, R41, -R110 ;  /* 0x8000006e29297221 */ /* 0x000fc80000000000 */
[----:B------:R-:W1:Y:S01]  /*30b0*/  MUFU.EX2 R29, R29 ;  /* 0x0000001d001d7308 */ /* 0x000e620000000800 */
[----:B---3--:R-:W-:Y:S01]  /*30c0*/  FADD R11, R129, R10 ;  /* 0x0000000a810b7221 */ /* 0x008fe20000000000 */
[----:B------:R-:W-:Y:S01]  /*30d0*/  FMUL R41, R41, 1.4426950216293334961 ;  /* 0x3fb8aa3b29297820 */ /* 0x000fe20000400000 */
[----:B------:R-:W-:-:S05]  /*30e0*/  FADD R36, R36, -R110 ;  /* 0x8000006e24247221 */ /* 0x000fca0000000000 */
[----:B------:R-:W3:Y:S01]  /*30f0*/  MUFU.EX2 R124, R35 ;  /* 0x00000023007c7308 */ /* 0x000ee20000000800 */
[----:B----4-:R-:W-:Y:S01]  /*3100*/  FADD R12, R122, R11 ;  /* 0x0000000b7a0c7221 */ /* 0x010fe20000000000 */
[----:B------:R-:W-:Y:S01]  /*3110*/  FMUL R36, R36, 1.4426950216293334961 ;  /* 0x3fb8aa3b24247820 */ /* 0x000fe20000400000 */
[----:B------:R-:W-:-:S05]  /*3120*/  FADD R38, R38, -R110 ;  /* 0x8000006e26267221 */ /* 0x000fca0000000000 */
[----:B------:R-:W4:Y:S01]  /*3130*/  MUFU.EX2 R32, R32 ;  /* 0x0000002000207308 */ /* 0x000f220000000800 */
[----:B0-----:R-:W-:Y:S01]  /*3140*/  FADD R14, R131, R12 ;  /* 0x0000000c830e7221 */ /* 0x001fe20000000000 */
[----:B------:R-:W-:Y:S01]  /*3150*/  FADD R43, R43, -R110 ;  /* 0x8000006e2b2b7221 */ /* 0x000fe20000000000 */
[----:B------:R-:W-:-:S05]  /*3160*/  FMUL R38, R38, 1.4426950216293334961 ;  /* 0x3fb8aa3b26267820 */ /* 0x000fca0000400000 */
[----:B------:R-:W0:Y:S01]  /*3170*/  MUFU.EX2 R41, R41 ;  /* 0x0000002900297308 */ /* 0x000e220000000800 */
[----:B-1----:R-:W-:Y:S01]  /*3180*/  FADD R15, R29, R14 ;  /* 0x0000000e1d0f7221 */ /* 0x002fe20000000000 */
[----:B------:R-:W-:Y:S01]  /*3190*/  FMUL R43, R43, 1.4426950216293334961 ;  /* 0x3fb8aa3b2b2b7820 */ /* 0x000fe20000400000 */
[----:B------:R-:W-:-:S05]  /*31a0*/  FADD R45, R45, -R110 ;  /* 0x8000006e2d2d7221 */ /* 0x000fca0000000000 */
[----:B------:R-:W1:Y:S01]  /*31b0*/  MUFU.EX2 R36, R36 ;  /* 0x0000002400247308 */ /* 0x000e620000000800 */
[----:B---3--:R-:W-:Y:S01]  /*31c0*/  FADD R21, R124, R15 ;  /* 0x0000000f7c157221 */ /* 0x008fe20000000000 */
[----:B------:R-:W-:Y:S01]  /*31d0*/  FADD R42, R42, -R110 ;  /* 0x8000006e2a2a7221 */ /* 0x000fe20000000000 */
[----:B------:R-:W-:-:S05]  /*31e0*/  FMUL R45, R45, 1.4426950216293334961 ;  /* 0x3fb8aa3b2d2d7820 */ /* 0x000fca0000400000 */
[----:B------:R-:W3:Y:S01]  /*31f0*/  MUFU.EX2 R35, R38 ;  /* 0x0000002600237308 */ /* 0x000ee20000000800 */
[----:B----4-:R-:W-:Y:S01]  /*3200*/  FADD R22, R32, R21 ;  /* 0x0000001520167221 */ /* 0x010fe20000000000 */
[----:B------:R-:W-:Y:S01]  /*3210*/  FMUL R42, R42, 1.4426950216293334961 ;  /* 0x3fb8aa3b2a2a7820 */ /* 0x000fe20000400000 */
[--C-:B------:R-:W-:Y:S01]  /*3220*/  FADD R47, R47, -R110.reuse ;  /* 0x8000006e2f2f7221 */ /* 0x100fe20000000000 */
[--C-:B------:R-:W-:Y:S01]  /*3230*/  FADD R44, R44, -R110.reuse ;  /* 0x8000006e2c2c7221 */ /* 0x100fe20000000000 */
[----:B------:R-:W-:-:S03]  /*3240*/  FADD R40, R40, -R110 ;  /* 0x8000006e28287221 */ /* 0x000fc60000000000 */
[----:B------:R-:W4:Y:S01]  /*3250*/  MUFU.EX2 R43, R43 ;  /* 0x0000002b002b7308 */ /* 0x000f220000000800 */
[--C-:B------:R-:W-:Y:S01]  /*3260*/  FADD R39, R39, -R110.reuse ;  /* 0x8000006e27277221 */ /* 0x100fe20000000000 */
[--C-:B------:R-:W-:Y:S01]  /*3270*/  FADD R18, R17, -R110.reuse ;  /* 0x8000006e11127221 */ /* 0x100fe20000000000 */
[----:B------:R-:W-:Y:S01]  /*3280*/  F2FP.F16.F32.PACK_AB R17, R27, R26 ;  /* 0x0000001a1b11723e */ /* 0x000fe200000000ff */
[----:B------:R-:W-:Y:S01]  /*3290*/  FADD R20, R20, -R110 ;  /* 0x8000006e14147221 */ /* 0x000fe20000000000 */
[----:B0-----:R-:W-:Y:S01]  /*32a0*/  FADD R27, R41, R22 ;  /* 0x00000016291b7221 */ /* 0x001fe20000000000 */
[----:B------:R-:W-:Y:S02]  /*32b0*/  FADD R21, R19, -R110 ;  /* 0x8000006e13157221 */ /* 0x000fe40000000000 */
[----:B------:R-:W0:Y:S01]  /*32c0*/  MUFU.EX2 R126, R45 ;  /* 0x0000002d007e7308 */ /* 0x000e220000000800 */
[----:B------:R-:W-:Y:S01]  /*32d0*/  FMUL R47, R47, 1.4426950216293334961 ;  /* 0x3fb8aa3b2f2f7820 */ /* 0x000fe20000400000 */
[----:B------:R-:W-:Y:S01]  /*32e0*/  FMUL R44, R44, 1.4426950216293334961 ;  /* 0x3fb8aa3b2c2c7820 */ /* 0x000fe20000400000 */
[----:B------:R-:W-:Y:S01]  /*32f0*/  FMUL R40, R40, 1.4426950216293334961 ;  /* 0x3fb8aa3b28287820 */ /* 0x000fe20000400000 */
[----:B------:R-:W-:Y:S01]  /*3300*/  FMUL R39, R39, 1.4426950216293334961 ;  /* 0x3fb8aa3b27277820 */ /* 0x000fe20000400000 */
[----:B------:R-:W-:Y:S01]  /*3310*/  F2FP.F16.F32.PACK_AB R14, R30, R37 ;  /* 0x000000251e0e723e */ /* 0x000fe200000000ff */
[----:B------:R-:W-:Y:S01]  /*3320*/  FMUL R20, R20, 1.4426950216293334961 ;  /* 0x3fb8aa3b14147820 */ /* 0x000fe20000400000 */
[----:B------:R-:W-:Y:S01]  /*3330*/  FMUL R26, R18, 1.4426950216293334961 ;  /* 0x3fb8aa3b121a7820 */ /* 0x000fe20000400000 */
[----:B------:R-:W0:Y:S01]  /*3340*/  MUFU.EX2 R42, R42 ;  /* 0x0000002a002a7308 */ /* 0x000e220000000800 */
[----:B-1----:R-:W-:Y:S01]  /*3350*/  FADD R22, R36, R27 ;  /* 0x0000001b24167221 */ /* 0x002fe20000000000 */
[----:B------:R-:W-:Y:S01]  /*3360*/  FMUL R30, R21, 1.4426950216293334961 ;  /* 0x3fb8aa3b151e7820 */ /* 0x000fe20000400000 */
[----:B------:R-:W-:-:S02]  /*3370*/  F2FP.F16.F32.PACK_AB R18, R23, R24 ;  /* 0x000000181712723e */ /* 0x000fc400000000ff */
[----:B---3--:R-:W-:-:S03]  /*3380*/  FADD R24, R35, R22 ;  /* 0x0000001623187221 */ /* 0x008fc60000000000 */
[----:B------:R-:W1:Y:S01]  /*3390*/  MUFU.EX2 R47, R47 ;  /* 0x0000002f002f7308 */ /* 0x000e620000000800 */
[----:B----4-:R-:W-:-:S07]  /*33a0*/  FADD R27, R43, R24 ;  /* 0x000000182b1b7221 */ /* 0x010fce0000000000 */
[----:B------:R-:W-:Y:S01]  /*33b0*/  MUFU.EX2 R45, R40 ;  /* 0x00000028002d7308 */ /* 0x000fe20000000800 */
[----:B------:R-:W-:-:S07]  /*33c0*/  F2FP.F16.F32.PACK_AB R16, R28, R31 ;  /* 0x0000001f1c10723e */ /* 0x000fce00000000ff */
[----:B------:R-:W3:Y:S08]  /*33d0*/  MUFU.EX2 R44, R44 ;  /* 0x0000002c002c7308 */ /* 0x000ef00000000800 */
[----:B------:R-:W-:Y:S08]  /*33e0*/  MUFU.EX2 R39, R39 ;  /* 0x0000002700277308 */ /* 0x000ff00000000800 */
[----:B------:R-:W4:Y:S08]  /*33f0*/  MUFU.EX2 R38, R20 ;  /* 0x0000001400267308 */ /* 0x000f300000000800 */
[----:B------:R-:W-:Y:S08]  /*3400*/  MUFU.EX2 R37, R26 ;  /* 0x0000001a00257308 */ /* 0x000ff00000000800 */
[----:B------:R1:W2:Y:S01]  /*3410*/  MUFU.EX2 R40, R30 ;  /* 0x0000001e00287308 */ /* 0x0002a20000000800 */
[----:B0-----:R-:W-:Y:S01]  /*3420*/  FADD R31, R126, R27 ;  /* 0x0000001b7e1f7221 */ /* 0x001fe20000000000 */
[----:B------:R-:W-:-:S03]  /*3430*/  F2FP.F16.F32.PACK_AB R15, R33, R34 ;  /* 0x00000022210f723e */ /* 0x000fc600000000ff */
[----:B------:R-:W-:Y:S01]  /*3440*/  FADD R34, R42, R31 ;  /* 0x0000001f2a227221 */ /* 0x000fe20000000000 */
[----:B------:R-:W-:Y:S02]  /*3450*/  F2FP.F16.F32.PACK_AB R28, R124, R29 ;  /* 0x0000001d7c1c723e */ /* 0x000fe400000000ff */
[----:B------:R-:W-:Y:S01]  /*3460*/  F2FP.F16.F32.PACK_AB R29, R41, R32 ;  /* 0x00000020291d723e */ /* 0x000fe200000000ff */
[----:B-1----:R-:W-:Y:S01]  /*3470*/  FADD R41, R47, R34 ;  /* 0x000000222f297221 */ /* 0x002fe20000000000 */
[----:B------:R-:W-:Y:S02]  /*3480*/  F2FP.F16.F32.PACK_AB R19, R25, R104 ;  /* 0x000000681913723e */ /* 0x000fe400000000ff */
[----:B------:R-:W-:Y:S02]  /*3490*/  F2FP.F16.F32.PACK_AB R30, R35, R36 ;  /* 0x00000024231e723e */ /* 0x000fe400000000ff */
[----:B------:R-:W-:Y:S02]  /*34a0*/  F2FP.F16.F32.PACK_AB R4, R49, R46 ;  /* 0x0000002e3104723e */ /* 0x000fe400000000ff */
[----:B------:R-:W-:-:S02]  /*34b0*/  F2FP.F16.F32.PACK_AB R5, R51, R48 ;  /* 0x000000303305723e */ /* 0x000fc400000000ff */
[----:B------:R-:W-:Y:S02]  /*34c0*/  F2FP.F16.F32.PACK_AB R6, R53, R50 ;  /* 0x000000323506723e */ /* 0x000fe400000000ff */
[----:B------:R-:W-:Y:S02]  /*34d0*/  F2FP.F16.F32.PACK_AB R7, R55, R52 ;  /* 0x000000343707723e */ /* 0x000fe400000000ff */
        /* <DEDUP_REMOVED lines=16> */
[----:B---3--:R-:W-:Y:S02]  /*35e0*/  F2FP.F16.F32.PACK_AB R33, R45, R44 ;  /* 0x0000002c2d21723e */ /* 0x008fe400000000ff */
[----:B----4-:R-:W-:Y:S02]  /*35f0*/  F2FP.F16.F32.PACK_AB R34, R38, R39 ;  /* 0x000000272622723e */ /* 0x010fe400000000ff */
[----:B--2---:R-:W-:Y:S01]  /*3600*/  F2FP.F16.F32.PACK_AB R35, R40, R37 ;  /* 0x000000252823723e */ /* 0x004fe200000000ff */
[----:B------:R-:W-:Y:S06]  /*3610*/  @!P0 BRA `(.L_x_9) ;  /* 0x0000000000048947 */ /* 0x000fec0003800000 */
[----:B------:R0:W-:Y:S02]  /*3620*/  STTM.x32 tmem[UR9+0x50], R4 ;  /* 0x00005004000079ed */ /* 0x0001e400082c0009 */
.L_x_9:
[C---:B------:R-:W-:Y:S01]  /*3630*/  LOP3.LUT R69, R128.reuse, 0x20, RZ, 0x3c, !PT ;  /* 0x0000002080457812 */ /* 0x040fe200078e3cff */
[----:B-----5:R1:W-:Y:S01]  /*3640*/  STS.U16 [R2+UR8+0x1000], R59 ;  /* 0x0010003b02007988 */ /* 0x0203e20008000408 */
[----:B------:R-:W-:Y:S01]  /*3650*/  LOP3.LUT R102, R128, 0x40, RZ, 0x3c, !PT ;  /* 0x0000004080667812 */ /* 0x000fe200078e3cff */
[----:B0-----:R-:W-:Y:S01]  /*3660*/  FADD R4, -R110, -INF ;  /* 0xff8000006e047421 */ /* 0x001fe20000000100 */
[----:B------:R-:W-:Y:S01]  /*3670*/  LOP3.LUT R104, R128, 0x60, RZ, 0x3c, !PT ;  /* 0x0000006080687812 */ /* 0x000fe200078e3cff */
[----:B------:R1:W-:Y:S01]  /*3680*/  STS.U16 [R2+UR8+0x1400], R61 ;  /* 0x0014003d02007988 */ /* 0x0003e20008000408 */
[----:B------:R-:W-:Y:S01]  /*3690*/  FADD R44, R44, R41 ;  /* 0x000000292c2c7221 */ /* 0x000fe20000000000 */
[----:B------:R-:W-:Y:S02]  /*36a0*/  FMUL R20, R4, 1.4426950216293334961 ;  /* 0x3fb8aa3b04147820 */ /* 0x000fe40000400000 */
[----:B------:R1:W-:Y:S01]  /*36b0*/  STS.U16 [R69+UR8+0x1100], R58 ;  /* 0x0011003a45007988 */ /* 0x0003e20008000408 */
[----:B------:R-:W-:-:S03]  /*36c0*/  FADD R44, R45, R44 ;  /* 0x0000002c2d2c7221 */ /* 0x000fc60000000000 */
[----:B------:R1:W-:Y:S01]  /*36d0*/  STS.U16 [R69+UR8+0x1500], R60 ;  /* 0x0015003c45007988 */ /* 0x0003e20008000408 */
[----:B------:R-:W0:Y:S03]  /*36e0*/  MUFU.EX2 R20, R20 ;  /* 0x0000001400147308 */ /* 0x000e260000000800 */
[----:B------:R1:W-:Y:S04]  /*36f0*/  STS.U16 [R102+UR8+0x1200], R63 ;  /* 0x0012003f66007988 */ /* 0x0003e80008000408 */
[----:B------:R1:W-:Y:S04]  /*3700*/  STS.U16 [R102+UR8+0x1600], R65 ;  /* 0x0016004166007988 */ /* 0x0003e80008000408 */
[----:B------:R1:W-:Y:S04]  /*3710*/  STS.U16 [R104+UR8+0x1300], R67 ;  /* 0x0013004368007988 */ /* 0x0003e80008000408 */
[----:B------:R1:W-:Y:S01]  /*3720*/  STS.U16 [R104+UR8+0x1700], R105 ;  /* 0x0017006968007988 */ /* 0x0003e20008000408 */
[----:B------:R-:W2:Y:S02]  /*3730*/  FENCE.VIEW.ASYNC.T ;  /* 0x00000000000073c6 */ /* 0x000ea40000000200 */
[----:B--2---:R-:W-:Y:S06]  /*3740*/  BAR.SYNC.DEFER_BLOCKING 0x0 ;  /* 0x0000000000007b1d */ /* 0x004fec0000010000 */
[----:B------:R-:W2:Y:S01]  /*3750*/  LDTM.x16 R4, tmem[UR9] ;  /* 0x00000009000479ee */ /* 0x000ea20008240000 */
[----:B------:R-:W-:Y:S01]  /*3760*/  NOP ;  /* 0x0000000000007918 */ /* 0x000fe20000000000 */
[----:B01----:R-:W-:Y:S05]  /*3770*/  @!P0 BRA `(.L_x_10) ;  /* 0x0000000000448947 */ /* 0x003fea0003800000 */
[C---:B--2---:R-:W-:Y:S01]  /*3780*/  FMUL R4, R20.reuse, R4 ;  /* 0x0000000414047220 */ /* 0x044fe20000400000 */
[C---:B------:R-:W-:Y:S01]  /*3790*/  FMUL R5, R20.reuse, R5 ;  /* 0x0000000514057220 */ /* 0x040fe20000400000 */
        /* <DEDUP_REMOVED lines=13> */
[----:B------:R-:W-:-:S04]  /*3870*/  FMUL R19, R20, R19 ;  /* 0x0000001314137220 */ /* 0x000fc80000400000 */
[----:B------:R0:W-:Y:S03]  /*3880*/  STTM.x16 tmem[UR9], R4 ;  /* 0x00000004000079ed */ /* 0x0001e60008240009 */
.L_x_10:
[----:B--2---:R-:W1:Y:S02]  /*3890*/  FENCE.VIEW.ASYNC.T ;  /* 0x00000000000073c6 */ /* 0x004e640000000200 */
[----:B-1----:R-:W-:Y:S01]  /*38a0*/  BAR.SYNC.DEFER_BLOCKING 0x0 ;  /* 0x0000000000007b1d */ /* 0x002fe20000010000 */
[----:B------:R-:W-:Y:S01]  /*38b0*/  FADD R39, R39, R44 ;  /* 0x0000002c27277221 */ /* 0x000fe20000000000 */
[----:B------:R-:W-:Y:S01]  /*38c0*/  UIADD3 UR11, UPT, UPT, UR8, 0x2800, URZ ;  /* 0x00002800080b7890 */ /* 0x000fe2000fffe0ff */
[----:B------:R-:W-:Y:S01]  /*38d0*/  FSEL R110, R110, -INF , P0 ;  /* 0xff8000006e6e7808 */ /* 0x000fe20000000000 */
[----:B------:R-:W-:Y:S01]  /*38e0*/  UIADD3 UR10, UPT, UPT, UR7, 0x50, URZ ;  /* 0x00000050070a7890 */ /* 0x000fe2000fffe0ff */
[----:B------:R-:W-:-:S04]  /*38f0*/  FADD R38, R38, R39 ;  /* 0x0000002726267221 */ /* 0x000fc80000000000 */
[----:B------:R-:W-:-:S04]  /*3900*/  FADD R37, R37, R38 ;  /* 0x0000002625257221 */ /* 0x000fc80000000000 */
[----:B------:R-:W-:-:S04]  /*3910*/  FADD R37, R40, R37 ;  /* 0x0000002528257221 */ /* 0x000fc80000000000 */
[----:B------:R-:W-:-:S05]  /*3920*/  FADD R37, R20, R37 ;  /* 0x0000002514257221 */ /* 0x000fca0000000000 */
[----:B------:R-:W-:Y:S01]  /*3930*/  FSEL R105, R37, 1, P0 ;  /* 0x3f80000025697808 */ /* 0x000fe20000000000 */
[----:B------:R1:W-:Y:S06]  /*3940*/  MEMBAR.ALL.CTA ;  /* 0x0000000000007992 */ /* 0x0003ec0000008000 */
[----:B-1----:R-:W1:Y:S02]  /*3950*/  FENCE.VIEW.ASYNC.S ;  /* 0x00000000000073c6 */ /* 0x002e640000000000 */
[----:B-1----:R-:W-:Y:S06]  /*3960*/  BAR.SYNC.DEFER_BLOCKING 0x0 ;  /* 0x0000000000007b1d */ /* 0x002fec0000010000 */
[----:B------:R-:W-:Y:S05]  /*3970*/  @!P1 BRA `(.L_x_11) ;  /* 0x0000000000889947 */ /* 0x000fea0003800000 */
[----:B------:R-:W-:Y:S01]  /*3980*/  UIADD3 UR4, UPT, UPT, UR8, 0x1000, URZ ;  /* 0x0000100008047890 */ /* 0x000fe2000fffe0ff */
[----:B------:R-:W-:Y:S01]  /*3990*/  BSSY.RECONVERGENT B0, `(.L_x_12) ;  /* 0x000001f000007945 */ /* 0x000fe20003800200 */
[----:B------:R-:W-:Y:S02]  /*39a0*/  ELECT P0, URZ, PT ;  /* 0x0000000000ff782f */ /* 0x000fe40003800000 */
[----:B------:R-:W-:Y:S02]  /*39b0*/  USHF.R.U32.HI UR4, URZ, 0x4, UR4 ;  /* 0x00000004ff047899 */ /* 0x000fe40008011604 */
[----:B------:R-:W-:Y:S02]  /*39c0*/  UIADD3 UR5, UPT, UPT, UR7, 0x60, URZ ;  /* 0x0000006007057890 */ /* 0x000fe4000fffe0ff */
[----:B------:R-:W-:Y:S02]  /*39d0*/  USGXT.U32 UR12, UR4, 0xe ;  /* 0x0000000e040c789a */ /* 0x000fe40008000000 */
[----:B------:R-:W-:-:S02]  /*39e0*/  UIADD3 UR16, UPT, UPT, UR7, 0x68, URZ ;  /* 0x0000006807107890 */ /* 0x000fc4000fffe0ff */
[----:B------:R-:W-:Y:S01]  /*39f0*/  UIADD3 UR26, UP1, UPT, UR12, 0x2, URZ ;  /* 0x000000020c1a7890 */ /* 0x000fe2000ff3e0ff */
[----:B------:R-:W-:Y:S01]  /*3a00*/  UMOV UR4, URZ ;  /* 0x000000ff00047c82 */ /* 0x000fe20008000000 */
[----:B------:R-:W-:Y:S02]  /*3a10*/  UMOV UR28, 0x0 ;  /* 0x00000000001c7882 */ /* 0x000fe40000000000 */
[----:B------:R-:W-:Y:S02]  /*3a20*/  UIADD3.X UR27, UPT, UPT, UR4, 0x40004040, URZ, UP1, !UPT ;  /* 0x40004040041b7890 */ /* 0x000fe40008ffe4ff */
[----:B------:R-:W-:Y:S02]  /*3a30*/  UIADD3 UR4, UPT, UPT, UR7, 0x58, URZ ;  /* 0x0000005807047890 */ /* 0x000fe4000fffe0ff */
[----:B------:R-:W-:Y:S02]  /*3a40*/  UIADD3.64 UR20, UPT, UPT, UR26, 0x2, URZ ;  /* 0x000000021a147897 */ /* 0x000fe4000fffe0ff */
[----:B------:R-:W-:Y:S01]  /*3a50*/  UIADD3.64 UR24, UPT, UPT, UR26, 0x4, URZ ;  /* 0x000000041a187897 */ /* 0x000fe2000fffe0ff */
[----:B------:R-:W-:Y:S01]  /*3a60*/  UMOV UR29, 0x8040010 ;  /* 0x08040010001d7882 */ /* 0x000fe20000000000 */
[----:B------:R-:W-:Y:S01]  /*3a70*/  UMOV UR13, 0x40004040 ;  /* 0x40004040000d7882 */ /* 0x000fe20000000000 */
[----:B------:R-:W-:Y:S01]  /*3a80*/  UMOV UR30, 0x0 ;  /* 0x00000000001e7882 */ /* 0x000fe20000000000 */
[----:B------:R-:W-:Y:S01]  /*3a90*/  UMOV UR31, 0x8040010 ;  /* 0x08040010001f7882 */ /* 0x000fe20000000000 */
[----:B------:R-:W-:Y:S01]  /*3aa0*/  UMOV UR32, 0x0 ;  /* 0x0000000000207882 */ /* 0x000fe20000000000 */
[----:B------:R-:W-:Y:S01]  /*3ab0*/  UMOV UR33, 0x8040010 ;  /* 0x0804001000217882 */ /* 0x000fe20000000000 */
[----:B------:R1:W-:Y:S01]  /*3ac0*/  UTCHMMA tmem[UR10], gdesc[UR12], tmem[UR7], tmem[UR28], idesc[UR29], UPT ;  /* 0x00ff1c0c0a0079ea */ /* 0x0003e2000b800007 */
[----:B------:R-:W-:Y:S01]  /*3ad0*/  UMOV UR34, 0x0 ;  /* 0x0000000000227882 */ /* 0x000fe20000000000 */
[----:B------:R-:W-:Y:S01]  /*3ae0*/  UMOV UR35, 0x8040010 ;  /* 0x0804001000237882 */ /* 0x000fe20000000000 */
[----:B------:R1:W-:Y:S01]  /*3af0*/  UTCHMMA tmem[UR4], gdesc[UR26], tmem[UR7], tmem[UR30], idesc[UR31], UPT ;  /* 0x00ff1e1a040079ea */ /* 0x0003e2000b800007 */
[----:B------:R1:W-:Y:S01]  /*3b00*/  UTCHMMA tmem[UR5], gdesc[UR20], tmem[UR7], tmem[UR32], idesc[UR33], UPT ;  /* 0x00ff2014050079ea */ /* 0x0003e2000b800007 */
[----:B------:R1:W-:Y:S01]  /*3b10*/  UTCHMMA tmem[UR16], gdesc[UR24], tmem[UR7], tmem[UR34], idesc[UR35], UPT ;  /* 0x00ff2218100079ea */ /* 0x0003e2000b800007 */
[----:B------:R-:W-:Y:S05]  /*3b20*/  @!P0 BRA `(.L_x_13) ;  /* 0x0000000000148947 */ /* 0x000fea0003800000 */
[----:B-1----:R-:W-:Y:S01]  /*3b30*/  UMOV UR4, UR11 ;  /* 0x0000000b00047c82 */ /* 0x002fe20008000000 */
[----:B------:R-:W-:Y:S02]  /*3b40*/  UMOV UR5, URZ ;  /* 0x000000ff00057c82 */ /* 0x000fe40008000000 */
[----:B------:R-:W-:Y:S02]  /*3b50*/  UMOV UR4, UR4 ;  /* 0x0000000400047c82 */ /* 0x000fe40008000000 */
[----:B------:R2:W-:Y:S01]  /*3b60*/  UTCBAR [UR4], URZ ;  /* 0x000000ff040073e9 */ /* 0x0005e200080000ff */
[----:B------:R-:W-:Y:S02]  /*3b70*/  NOP ;  /* 0x0000000000007918 */ /* 0x000fe40000000000 */
.L_x_13:
[----:B-12---:R-:W-:Y:S05]  /*3b80*/  BSYNC.RECONVERGENT B0 ;  /* 0x0000000000007941 */ /* 0x006fea0003800200 */
.L_x_12:
[----:B------:R-:W-:Y:S05]  /*3b90*/  BRA `(.L_x_14) ;  /* 0x0000000000087947 */ /* 0x000fea0003800000 */
.L_x_11:
[----:B------:R-:W-:-:S13]  /*3ba0*/  ISETP.GE.AND P0, PT, R68, RZ, PT ;  /* 0x000000ff4400720c */ /* 0x000fda0003f06270 */
[----:B------:R-:W-:Y:S05]  /*3bb0*/  @!P0 BRA `(.L_x_15) ;  /* 0x0000004000ec8947 */ /* 0x000fea0003800000 */
.L_x_14:
[----:B------:R-:W-:Y:S01]  /*3bc0*/  UIADD3 UR4, UPT, UPT, UR8, 0x2000, URZ ;  /* 0x0000200008047890 */ /* 0x000fe2000fffe0ff */
[----:B------:R-:W-:Y:S01]  /*3bd0*/  IMAD.SHL.U32 R108, R103, 0x40, RZ ;  /* 0x00000040676c7824 */ /* 0x000fe200078e00ff */
[----:B------:R-:W-:Y:S01]  /*3be0*/  USHF.L.U32 UR20, UR17, 0x6, URZ ;  /* 0x0000000611147899 */ /* 0x000fe200080006ff */
[----:B------:R-:W-:Y:S01]  /*3bf0*/  IMAD.MOV.U32 R111, RZ, RZ, RZ ;  /* 0x000000ffff6f7224 */ /* 0x000fe200078e00ff */
[----:B------:R-:W-:Y:S01]  /*3c00*/  USHF.R.U32.HI UR4, URZ, 0x4, UR4 ;  /* 0x00000004ff047899 */ /* 0x000fe20008011604 */
[----:B------:R-:W-:Y:S01]  /*3c10*/  IMAD.MOV.U32 R109, RZ, RZ, -0x40 ;  /* 0xffffffc0ff6d7424 */ /* 0x000fe200078e00ff */
[----:B------:R-:W-:Y:S01]  /*3c20*/  USHF.R.U32.HI UR5, URZ, 0x4, UR8 ;  /* 0x00000004ff057899 */ /* 0x000fe20008011608 */
[----:B------:R-:W-:Y:S01]  /*3c30*/  IMAD.MOV.U32 R120, RZ, RZ, -0x1 ;  /* 0xffffffffff787424 */ /* 0x000fe200078e00ff */
[----:B------:R-:W-:Y:S01]  /*3c40*/  USGXT.U32 UR17, UR4, 0xe ;  /* 0x0000000e0411789a */ /* 0x000fe20008000000 */
[----:B------:R-:W-:Y:S01]  /*3c50*/  IMAD.MOV.U32 R106, RZ, RZ, RZ ;  /* 0x000000ffff6a7224 */ /* 0x000fe200078e00ff */
[----:B------:R-:W-:Y:S01]  /*3c60*/  USHF.R.U32.HI UR16, URZ, 0x4, UR14 ;  /* 0x00000004ff107899 */ /* 0x000fe2000801160e */
[----:B------:R-:W-:Y:S01]  /*3c70*/  IMAD.MOV.U32 R107, RZ, RZ, R108 ;  /* 0x000000ffff6b7224 */ /* 0x000fe200078e006c */
[----:B------:R-:W-:Y:S01]  /*3c80*/  UIADD3 UR24, UP2, UPT, UR17, 0x2, URZ ;  /* 0x0000000211187890 */ /* 0x000fe2000ff5e0ff */
[----:B------:R-:W-:Y:S01]  /*3c90*/  IMAD.U32 R103, RZ, RZ, UR20 ;  /* 0x00000014ff677e24 */ /* 0x000fe2000f8e00ff */
[----:B------:R-:W-:Y:S01]  /*3ca0*/  UMOV UR4, URZ ;  /* 0x000000ff00047c82 */ /* 0x000fe20008000000 */
[----:B------:R-:W-:-:S02]  /*3cb0*/  UISETP.NE.U32.AND UP1, UPT, UR15, URZ, UPT ;  /* 0x000000ff0f00728c */ /* 0x000fc4000bf25070 */
[----:B------:R-:W-:Y:S02]  /*3cc0*/  UIADD3.X UR25, UPT, UPT, UR4, 0x40004040, URZ, UP2, !UPT ;  /* 0x4000404004197890 */ /* 0x000fe400097fe4ff */
[----:B------:R-:W-:Y:S01]  /*3cd0*/  USGXT.U32 UR4, UR5, 0xe ;  /* 0x0000000e0504789a */ /* 0x000fe20008000000 */
[----:B------:R-:W1:Y:S01]  /*3ce0*/  LDCU UR32, c[0x0][0x3a8] ;  /* 0x00007500ff2077ac */ /* 0x000e620008000800 */
[----:B------:R-:W-:Y:S02]  /*3cf0*/  USGXT.U32 UR16, UR16, 0xe ;  /* 0x0000000e1010789a */ /* 0x000fe40008000000 */
[----:B------:R-:W-:Y:S02]  /*3d00*/  ULOP3.LUT UR22, UR4, 0x800000, URZ, 0xfc, !UPT ;  /* 0x0080000004167892 */ /* 0x000fe4000f8efcff */
[----:B------:R-:W-:Y:S02]  /*3d10*/  UIADD3.64 UR26, UPT, UPT, UR24, 0x2, URZ ;  /* 0x00000002181a7897 */ /* 0x000fe4000fffe0ff */
[----:B------:R-:W-:Y:S01]  /*3d20*/  UIADD3.64 UR28, UPT, UPT, UR24, 0x4, URZ ;  /* 0x00000004181c7897 */ /* 0x000fe2000fffe0ff */
[----:B------:R-:W-:-:S11]  /*3d30*/  UMOV UR21, 0x1 ;  /* 0x0000000100157882 */ /* 0x000fd60000000000 */
.L_x_20:
[----:B0-----:R-:W-:-:S04]  /*3d40*/  IMAD.WIDE R4, R107, 0x2, R84 ;  /* 0x000000026b047825 */ /* 0x001fc800078e0254 */
[C---:B------:R-:W-:Y:S02]  /*3d50*/  IMAD.WIDE R6, R107.reuse, 0x2, R82 ;  /* 0x000000026b067825 */ /* 0x040fe400078e0252 */
[----:B------:R-:W2:Y:S02]  /*3d60*/  LDG.E.U16 R5, desc[UR18][R4.64] ;  /* 0x0000001204057981 */ /* 0x000ea4000c1e1500 */
[C---:B------:R-:W-:Y:S02]  /*3d70*/  IMAD.WIDE R8, R107.reuse, 0x2, R80 ;  /* 0x000000026b087825 */ /* 0x040fe400078e0250 */
[----:B------:R-:W3:Y:S02]  /*3d80*/  LDG.E.U16 R7, desc[UR18][R6.64] ;  /* 0x0000001206077981 */ /* 0x000ee4000c1e1500 */
[C---:B------:R-:W-:Y:S02]  /*3d90*/  IMAD.WIDE R10, R107.reuse, 0x2, R78 ;  /* 0x000000026b0a7825 */ /* 0x040fe400078e024e */
[----:B------:R0:W4:Y:S02]  /*3da0*/  LDG.E.U16 R9, desc[UR18][R8.64] ;  /* 0x0000001208097981 */ /* 0x000124000c1e1500 */
[----:B------:R-:W-:-:S02]  /*3db0*/  IMAD.WIDE R12, R107, 0x2, R76 ;  /* 0x000000026b0c7825 */ /* 0x000fc400078e024c */
[----:B------:R5:W4:Y:S02]  /*3dc0*/  LDG.E.U16 R11, desc[UR18][R10.64] ;  /* 0x000000120a0b7981 */ /* 0x000b24000c1e1500 */
[C---:B------:R-:W-:Y:S02]  /*3dd0*/  IMAD.WIDE R14, R107.reuse, 0x2, R74 ;  /* 0x000000026b0e7825 */ /* 0x040fe400078e024a */
[----:B------:R-:W4:Y:S02]  /*3de0*/  LDG.E.U16 R13, desc[UR18][R12.64] ;  /* 0x000000120c0d7981 */ /* 0x000f24000c1e1500 */
[C---:B------:R-:W-:Y:S02]  /*3df0*/  IMAD.WIDE R16, R107.reuse, 0x2, R72 ;  /* 0x000000026b107825 */ /* 0x040fe400078e0248 */
[----:B------:R-:W4:Y:S02]  /*3e00*/  LDG.E.U16 R15, desc[UR18][R14.64] ;  /* 0x000000120e0f7981 */ /* 0x000f24000c1e1500 */
[----:B------:R-:W-:-:S02]  /*3e10*/  IMAD.WIDE R18, R107, 0x2, R70 ;  /* 0x000000026b127825 */ /* 0x000fc400078e0246 */
[----:B------:R-:W4:Y:S04]  /*3e20*/  LDG.E.U16 R17, desc[UR18][R16.64] ;  /* 0x0000001210117981 */ /* 0x000f28000c1e1500 */
[----:B------:R1:W4:Y:S01]  /*3e30*/  LDG.E.U16 R19, desc[UR18][R18.64] ;  /* 0x0000001212137981 */ /* 0x000322000c1e1500 */
[C---:B------:R-:W-:Y:S02]  /*3e40*/  IADD3 R171, P1, PT, R109.reuse, 0x83, RZ ;  /* 0x000000836dab7810 */ /* 0x040fe40007f3e0ff */
[C---:B------:R-:W-:Y:S02]  /*3e50*/  IADD3 R175, P6, PT, R109.reuse, 0x82, RZ ;  /* 0x000000826daf7810 */ /* 0x040fe40007fde0ff */
[C---:B------:R-:W-:Y:S02]  /*3e60*/  IADD3 R179, P0, PT, R109.reuse, 0x80, RZ ;  /* 0x000000806db37810 */ /* 0x040fe40007f1e0ff */
[C---:B------:R-:W-:Y:S01]  /*3e70*/  IADD3 R177, P2, PT, R109.reuse, 0x81, RZ ;  /* 0x000000816db17810 */ /* 0x040fe20007f5e0ff */
[--C-:B------:R-:W-:Y:S01]  /*3e80*/  IMAD.X R194, RZ, RZ, R120.reuse, P1 ;  /* 0x000000ffffc27224 */ /* 0x100fe200008e0678 */
        /* <DEDUP_REMOVED lines=29> */
[--C-:B0-----:R-:W-:Y:S01]  /*4060*/  IMAD.X R8, RZ, RZ, R120.reuse, P1 ;  /* 0x000000ffff087224 */ /* 0x101fe200008e0678 */
[C---:B------:R-:W-:Y:S01]  /*4070*/  IADD3 R27, P3, PT, R109.reuse, 0x93, RZ ;  /* 0x000000936d1b7810 */ /* 0x040fe20007f7e0ff */
[--C-:B------:R-:W-:Y:S01]  /*4080*/  IMAD.X R6, RZ, RZ, R120.reuse, P6 ;  /* 0x000000ffff067224 */ /* 0x100fe200030e0678 */
[C---:B------:R-:W-:Y:S01]  /*4090*/  IADD3 R35, P1, PT, R109.reuse, 0x97, RZ ;  /* 0x000000976d237810 */ /* 0x040fe20007f3e0ff */
[--C-:B------:R-:W-:Y:S01]  /*40a0*/  IMAD.X R172, RZ, RZ, R120.reuse, P0 ;  /* 0x000000ffffac7224 */ /* 0x100fe200000e0678 */
[C---:B------:R-:W-:Y:S01]  /*40b0*/  IADD3 R33, P6, PT, R109.reuse, 0x96, RZ ;  /* 0x000000966d217810 */ /* 0x040fe20007fde0ff */
[--C-:B------:R-:W-:Y:S01]  /*40c0*/  IMAD.X R4, RZ, RZ, R120.reuse, P2 ;  /* 0x000000ffff047224 */ /* 0x100fe200010e0678 */
[C---:B------:R-:W-:Y:S01]  /*40d0*/  IADD3 R29, P0, PT, R109.reuse, 0x94, RZ ;  /* 0x000000946d1d7810 */ /* 0x040fe20007f1e0ff */
[--C-:B-----5:R-:W-:Y:S01]  /*40e0*/  IMAD.X R10, RZ, RZ, R120.reuse, P3 ;  /* 0x000000ffff0a7224 */ /* 0x120fe200018e0678 */
[C---:B------:R-:W-:Y:S01]  /*40f0*/  IADD3 R31, P2, PT, R109.reuse, 0x95, RZ ;  /* 0x000000956d1f7810 */ /* 0x040fe20007f5e0ff */
[--C-:B-1----:R-:W-:Y:S01]  /*4100*/  IMAD.X R18, RZ, RZ, R120.reuse, P1 ;  /* 0x000000ffff127224 */ /* 0x102fe200008e0678 */
        /* <DEDUP_REMOVED lines=58> */
[----:B------:R-:W-:Y:S01]  /*44b0*/  IADD3 R121, P2, PT, R109, 0xb3, RZ ;  /* 0x000000b36d797810 */ /* 0x000fe20007f5e0ff */
[--C-:B------:R-:W-:Y:S01]  /*44c0*/  IMAD.X R60, RZ, RZ, R120.reuse, P1 ;  /* 0x000000ffff3c7224 */ /* 0x100fe200008e0678 */
[-C--:B------:R-:W-:Y:S01]  /*44d0*/  ISETP.GT.U32.AND P3, PT, R125, R0.reuse, PT ;  /* 0x000000007d00720c */ /* 0x080fe20003f64070 */
[--C-:B------:R-:W-:Y:S01]  /*44e0*/  IMAD.X R56, RZ, RZ, R120.reuse, P0 ;  /* 0x000000ffff387224 */ /* 0x100fe200000e0678 */
[----:B------:R-:W-:Y:S01]  /*44f0*/  IADD3 R125, P1, PT, R109, 0xb7, RZ ;  /* 0x000000b76d7d7810 */ /* 0x000fe20007f3e0ff */
[--C-:B------:R-:W-:Y:S01]  /*4500*/  IMAD.X R58, RZ, RZ, R120.reuse, P2 ;  /* 0x000000ffff3a7224 */ /* 0x100fe200010e0678 */
[----:B------:R-:W-:Y:S01]  /*4510*/  ISETP.GT.U32.AND P0, PT, R123, R0, PT ;  /* 0x000000007b00720c */ /* 0x000fe20003f04070 */
[----:B------:R-:W-:Y:S01]  /*4520*/  IMAD.X R62, RZ, RZ, R120, P6 ;  /* 0x000000ffff3e7224 */ /* 0x000fe200030e0678 */
[----:B------:R-:W-:-:S02]  /*4530*/  IADD3 R123, P2, PT, R109, 0xb6, RZ ;  /* 0x000000b66d7b7810 */ /* 0x000fc40007f5e0ff */
        /* <DEDUP_REMOVED lines=18> */
[----:B------:R-:W-:Y:S01]  /*4660*/  ISETP.GT.U32.AND P6, PT, R123, R0, PT ;  /* 0x000000007b00720c */ /* 0x000fe20003fc4070 */
[----:B------:R-:W-:Y:S01]  /*4670*/  IMAD.X R178, RZ, RZ, R120, P1 ;  /* 0x000000ffffb27224 */ /* 0x000fe200008e0678 */
[----:B------:R-:W-:-:S02]  /*4680*/  ISETP.GT.U32.AND.EX P3, PT, R62, RZ, PT, P3 ;  /* 0x000000ff3e00720c */ /* 0x000fc40003f64130 */
[----:B------:R-:W-:Y:S02]  /*4690*/  ISETP.GT.U32.AND P1, PT, R117, R0, PT ;  /* 0x000000007500720c */ /* 0x000fe40003f24070 */
[----:B------:R-:W-:Y:S02]  /*46a0*/  ISETP.GT.U32.AND.EX P0, PT, R60, RZ, PT, P0 ;  /* 0x000000ff3c00720c */ /* 0x000fe40003f04100 */
[----:B------:R-:W-:Y:S02]  /*46b0*/  ISETP.GT.U32.AND.EX P2, PT, R66, RZ, PT, P2 ;  /* 0x000000ff4200720c */ /* 0x000fe40003f44120 */
[----:B------:R-:W-:Y:S02]  /*46c0*/  ISETP.GT.U32.AND.EX P6, PT, R64, RZ, PT, P6 ;  /* 0x000000ff4000720c */ /* 0x000fe40003fc4160 */
[----:B------:R-:W-:Y:S02]  /*46d0*/  SEL R126, RZ, 0x4, !P3 ;  /* 0x00000004ff7e7807 */ /* 0x000fe40005800000 */
[----:B------:R-:W-:-:S02]  /*46e0*/  SEL R125, RZ, 0x7fff8, !P0 ;  /* 0x0007fff8ff7d7807 */ /* 0x000fc40004000000 */
[----:B------:R-:W-:Y:S02]  /*46f0*/  ISETP.GT.U32.AND.EX P1, PT, R54, RZ, PT, P1 ;  /* 0x000000ff3600720c */ /* 0x000fe40003f24110 */
[-C--:B------:R-:W-:Y:S02]  /*4700*/  ISETP.GT.U32.AND P3, PT, R115, R0.reuse, PT ;  /* 0x000000007300720c */ /* 0x080fe40003f64070 */
[-C--:B------:R-:W-:Y:S02]  /*4710*/  ISETP.GT.U32.AND P0, PT, R121, R0.reuse, PT ;  /* 0x000000007900720c */ /* 0x080fe40003f04070 */
[----:B------:R-:W-:Y:S02]  /*4720*/  SEL R136, RZ, 0x1, !P2 ;  /* 0x00000001ff887807 */ /* 0x000fe40005000000 */
[----:B------:R-:W-:Y:S02]  /*4730*/  SEL R143, RZ, 0x1fffe, !P6 ;  /* 0x0001fffeff8f7807 */ /* 0x000fe40007000000 */
[----:B------:R-:W-:-:S02]  /*4740*/  ISETP.GT.U32.AND P2, PT, R119, R0, PT ;  /* 0x000000007700720c */ /* 0x000fc40003f44070 */
[-C--:B------:R-:W-:Y:S02]  /*4750*/  ISETP.GT.U32.AND P6, PT, R169, R0.reuse, PT ;  /* 0x00000000a900720c */ /* 0x080fe40003fc4070 */
[----:B------:R-:W-:Y:S02]  /*4760*/  SEL R124, RZ, 0x4, !P1 ;  /* 0x00000004ff7c7807 */ /* 0x000fe40004800000 */
[----:B------:R-:W-:Y:S02]  /*4770*/  ISETP.GT.U32.AND.EX P3, PT, R52, RZ, PT, P3 ;  /* 0x000000ff3400720c */ /* 0x000fe40003f64130 */
[----:B------:R-:W-:Y:S02]  /*4780*/  ISETP.GT.U32.AND P1, PT, R141, R0, PT ;  /* 0x000000008d00720c */ /* 0x000fe40003f24070 */
[----:B------:R-:W-:Y:S02]  /*4790*/  ISETP.GT.U32.AND.EX P0, PT, R58, RZ, PT, P0 ;  /* 0x000000ff3a00720c */ /* 0x000fe40003f04100 */
[----:B------:R-:W-:-:S02]  /*47a0*/  ISETP.GT.U32.AND.EX P2, PT, R56, RZ, PT, P2 ;  /* 0x000000ff3800720c */ /* 0x000fc40003f44120 */
[----:B------:R-:W-:Y:S02]  /*47b0*/  ISETP.GT.U32.AND.EX P6, PT, R128, RZ, PT, P6 ;  /* 0x000000ff8000720c */ /* 0x000fe40003fc4160 */
[----:B------:R-:W-:Y:S02]  /*47c0*/  SEL R123, RZ, 0x7fff8, !P3 ;  /* 0x0007fff8ff7b7807 */ /* 0x000fe40005800000 */
[----:B------:R-:W-:Y:S02]  /*47d0*/  SEL R138, RZ, 0x1, !P0 ;  /* 0x00000001ff8a7807 */ /* 0x000fe40004000000 */
[----:B------:R-:W-:Y:S01]  /*47e0*/  ISETP.GT.U32.AND.EX P1, PT, R122, RZ, PT, P1 ;  /* 0x000000ff7a00720c */ /* 0x000fe20003f24110 */
[----:B------:R-:W-:Y:S01]  /*47f0*/  UMOV UR4, 0x1 ;  /* 0x0000000100047882 */ /* 0x000fe20000000000 */
[-C--:B------:R-:W-:Y:S02]  /*4800*/  ISETP.GT.U32.AND P3, PT, R173, R0.reuse, PT ;  /* 0x00000000ad00720c */ /* 0x080fe40003f64070 */
[----:B------:R-:W-:-:S02]  /*4810*/  ISETP.GT.U32.AND P0, PT, R137, R0, PT ;  /* 0x000000008900720c */ /* 0x000fc40003f04070 */
[----:B------:R-:W-:Y:S02]  /*4820*/  SEL R141, RZ, 0x1fffe, !P2 ;  /* 0x0001fffeff8d7807 */ /* 0x000fe40005000000 */
[----:B------:R-:W-:Y:S02]  /*4830*/  SEL R122, RZ, 0x4, !P6 ;  /* 0x00000004ff7a7807 */ /* 0x000fe40007000000 */
[-C--:B------:R-:W-:Y:S02]  /*4840*/  ISETP.GT.U32.AND P2, PT, R129, R0.reuse, PT ;  /* 0x000000008100720c */ /* 0x080fe40003f44070 */
[----:B------:R-:W-:Y:S01]  /*4850*/  ISETP.GT.U32.AND P6, PT, R157, R0, PT ;  /* 0x000000009d00720c */ /* 0x000fe20003fc4070 */
[----:B------:R-:W-:-:S04]  /*4860*/  @!UP0 UIADD3 UR4, UPT, UPT, -UR4, 0x100000, URZ ;  /* 0x0010000004048890 */ /* 0x000fc8000fffe1ff */
[----:B------:R-:W-:Y:S02]  /*4870*/  @!UP0 USHF.L.U32 UR5, UR4, 0xb, URZ ;  /* 0x0000000b04058899 */ /* 0x000fe400080006ff */
[----:B------:R-:W-:Y:S01]  /*4880*/  @!UP0 USHF.L.U32 UR4, UR4, 0x1, URZ ;  /* 0x0000000104048899 */ /* 0x000fe200080006ff */
[----:B------:R-:W-:Y:S02]  /*4890*/  ISETP.GT.U32.AND.EX P3, PT, R130, RZ, PT, P3 ;  /* 0x000000ff8200720c */ /* 0x000fe40003f64130 */
[----:B------:R-:W-:Y:S02]  /*48a0*/  SEL R121, RZ, 0x7fff8, !P1 ;  /* 0x0007fff8ff797807 */ /* 0x000fe40004800000 */
[----:B------:R-:W-:Y:S02]  /*48b0*/  ISETP.GT.U32.AND.EX P0, PT, R114, RZ, PT, P0 ;  /* 0x000000ff7200720c */ /* 0x000fe40003f04100 */
[----:B------:R-:W-:Y:S02]  /*48c0*/  ISETP.GT.U32.AND P1, PT, R149, R0, PT ;  /* 0x000000009500720c */ /* 0x000fe40003f24070 */
[----:B------:R-:W-:-:S02]  /*48d0*/  ISETP.GT.U32.AND.EX P2, PT, R112, RZ, PT, P2 ;  /* 0x000000ff7000720c */ /* 0x000fc40003f44120 */
[----:B------:R-:W-:Y:S02]  /*48e0*/  ISETP.GT.U32.AND.EX P6, PT, R118, RZ, PT, P6 ;  /* 0x000000ff7600720c */ /* 0x000fe40003fc4160 */
[----:B------:R-:W-:Y:S02]  /*48f0*/  SEL R134, RZ, 0x1fffe, !P3 ;  /* 0x0001fffeff867807 */ /* 0x000fe40005800000 */
[----:B------:R-:W-:Y:S01]  /*4900*/  SEL R119, RZ, 0x4, !P0 ;  /* 0x00000004ff777807 */ /* 0x000fe20004000000 */
[----:B------:R-:W-:Y:S01]  /*4910*/  VOTEU.ALL UP2, P5 ;  /* 0x0000000000ff7886 */ /* 0x000fe20002840000 */
[-C--:B------:R-:W-:Y:S02]  /*4920*/  ISETP.GT.U32.AND P3, PT, R51, R0.reuse, PT ;  /* 0x000000003300720c */ /* 0x080fe40003f64070 */
[----:B------:R-:W-:Y:S02]  /*4930*/  ISETP.GT.U32.AND P0, PT, R49, R0, PT ;  /* 0x000000003100720c */ /* 0x000fe40003f04070 */
[----:B------:R-:W-:-:S02]  /*4940*/  SEL R118, RZ, 0x7fff8, !P2 ;  /* 0x0007fff8ff767807 */ /* 0x000fc40005000000 */
[----:B------:R-:W-:Y:S02]  /*4950*/  ISETP.GT.U32.AND.EX P1, PT, R116, RZ, PT, P1 ;  /* 0x000000ff7400720c */ /* 0x000fe40003f24110 */
[----:B------:R-:W-:Y:S02]  /*4960*/  SEL R140, RZ, 0x1, !P6 ;  /* 0x00000001ff8c7807 */ /* 0x000fe40007000000 */
[-C--:B------:R-:W-:Y:S02]  /*4970*/  ISETP.GT.U32.AND P2, PT, R55, R0.reuse, PT ;  /* 0x000000003700720c */ /* 0x080fe40003f44070 */
[----:B------:R-:W-:Y:S02]  /*4980*/  ISETP.GT.U32.AND P6, PT, R53, R0, PT ;  /* 0x000000003500720c */ /* 0x000fe40003fc4070 */
[----:B------:R-:W-:Y:S02]  /*4990*/  ISETP.GT.U32.AND.EX P3, PT, R30, RZ, PT, P3 ;  /* 0x000000ff1e00720c */ /* 0x000fe40003f64130 */
[----:B------:R-:W-:-:S02]  /*49a0*/  SEL R149, RZ, 0x1fffe, !P1 ;  /* 0x0001fffeff957807 */ /* 0x000fc40004800000 */
[----:B------:R-:W-:Y:S02]  /*49b0*/  ISETP.GT.U32.AND.EX P0, PT, R28, RZ, PT, P0 ;  /* 0x000000ff1c00720c */ /* 0x000fe40003f04100 */
[----:B------:R-:W-:Y:S02]  /*49c0*/  ISETP.GT.U32.AND P1, PT, R43, R0, PT ;  /* 0x000000002b00720c */ /* 0x000fe40003f24070 */
[----:B------:R-:W-:Y:S02]  /*49d0*/  ISETP.GT.U32.AND.EX P2, PT, R34, RZ, PT, P2 ;  /* 0x000000ff2200720c */ /* 0x000fe40003f44120 */
[----:B------:R-:W-:Y:S02]  /*49e0*/  ISETP.GT.U32.AND.EX P6, PT, R32, RZ, PT, P6 ;  /* 0x000000ff2000720c */ /* 0x000fe40003fc4160 */
[----:B------:R-:W-:Y:S02]  /*49f0*/  SEL R116, RZ, 0x4, !P3 ;  /* 0x00000004ff747807 */ /* 0x000fe40005800000 */
[----:B------:R-:W-:-:S02]  /*4a00*/  SEL R117, RZ, 0x7fff8, !P0 ;  /* 0x0007fff8ff757807 */ /* 0x000fc40004000000 */
[-C--:B------:R-:W-:Y:S02]  /*4a10*/  ISETP.GT.U32.AND P3, PT, R41, R0.reuse, PT ;  /* 0x000000002900720c */ /* 0x080fe40003f64070 */
[-C--:B------:R-:W-:Y:S02]  /*4a20*/  ISETP.GT.U32.AND P0, PT, R47, R0.reuse, PT ;  /* 0x000000002f00720c */ /* 0x080fe40003f04070 */
[----:B------:R-:W-:Y:S02]  /*4a30*/  SEL R142, RZ, 0x1, !P2 ;  /* 0x00000001ff8e7807 */ /* 0x000fe40005000000 */
[----:B------:R-:W-:Y:S02]  /*4a40*/  ISETP.GT.U32.AND.EX P1, PT, R22, RZ, PT, P1 ;  /* 0x000000ff1600720c */ /* 0x000fe40003f24110 */
[----:B------:R-:W-:Y:S02]  /*4a50*/  SEL R157, RZ, 0x1fffe, !P6 ;  /* 0x0001fffeff9d7807 */ /* 0x000fe40007000000 */
[----:B------:R-:W-:-:S02]  /*4a60*/  ISETP.GT.U32.AND P2, PT, R45, R0, PT ;  /* 0x000000002d00720c */ /* 0x000fc40003f44070 */
[-C--:B------:R-:W-:Y:S02]  /*4a70*/  ISETP.GT.U32.AND P6, PT, R67, R0.reuse, PT ;  /* 0x000000004300720c */ /* 0x080fe40003fc4070 */
[----:B------:R-:W-:Y:S02]  /*4a80*/  ISETP.GT.U32.AND.EX P3, PT, R20, RZ, PT, P3 ;  /* 0x000000ff1400720c */ /* 0x000fe40003f64130 */
[----:B------:R-:W-:Y:S02]  /*4a90*/  SEL R114, RZ, 0x4, !P1 ;  /* 0x00000004ff727807 */ /* 0x000fe40004800000 */
[----:B------:R-:W-:Y:S01]  /*4aa0*/  ISETP.GT.U32.AND.EX P0, PT, R26, RZ, PT, P0 ;  /* 0x000000ff1a00720c */ /* 0x000fe20003f04100 */
        /* <DEDUP_REMOVED lines=8> */
[----:B------:R1:W-:Y:S06]  /*4b30*/  MEMBAR.ALL.CTA ;  /* 0x0000000000007992 */ /* 0x0003ec0000008000 */
[----:B-1----:R-:W-:Y:S04]  /*4b40*/  FENCE.VIEW.ASYNC.S ;  /* 0x00000000000073c6 */ /* 0x002fe80000000000 */
[----:B------:R-:W1:Y:S02]  /*4b50*/  FENCE.VIEW.ASYNC.S ;  /* 0x00000000000073c6 */ /* 0x000e640000000000 */
[----:B-1----:R0:W1:Y:S02]  /*4b60*/  @!UP2 SYNCS.EXCH.64 URZ, [UR8+0x2810], UR4 ;  /* 0x0028100408ffa5b2 */ /* 0x0020640008000100 */
[----:B-1----:R-:W-:Y:S01]  /*4b70*/  BAR.SYNC.DEFER_BLOCKING 0x0 ;  /* 0x0000000000007b1d */ /* 0x002fe20000010000 */
[----:B------:R-:W-:-:S02]  /*4b80*/  ISETP.GT.U32.AND P1, PT, R65, R0, PT ;  /* 0x000000004100720c */ /* 0x000fc40003f24070 */
[----:B------:R-:W-:Y:S02]  /*4b90*/  ISETP.GT.U32.AND.EX P2, PT, R24, RZ, PT, P2 ;  /* 0x000000ff1800720c */ /* 0x000fe40003f44120 */
[----:B------:R-:W-:Y:S02]  /*4ba0*/  ISETP.GT.U32.AND.EX P6, PT, R46, RZ, PT, P6 ;  /* 0x000000ff2e00720c */ /* 0x000fe40003fc4160 */
[----:B------:R-:W-:Y:S02]  /*4bb0*/  SEL R115, RZ, 0x7fff8, !P3 ;  /* 0x0007fff8ff737807 */ /* 0x000fe40005800000 */
[----:B------:R-:W-:Y:S02]  /*4bc0*/  SEL R148, RZ, 0x1, !P0 ;  /* 0x00000001ff947807 */ /* 0x000fe40004000000 */
[-C--:B------:R-:W-:Y:S02]  /*4bd0*/  ISETP.GT.U32.AND P3, PT, R127, R0.reuse, PT ;  /* 0x000000007f00720c */ /* 0x080fe40003f64070 */
[----:B------:R-:W-:-:S02]  /*4be0*/  ISETP.GT.U32.AND P0, PT, R113, R0, PT ;  /* 0x000000007100720c */ /* 0x000fc40003f04070 */
[----:B------:R-:W-:Y:S02]  /*4bf0*/  SEL R169, RZ, 0x1fffe, !P2 ;  /* 0x0001fffeffa97807 */ /* 0x000fe40005000000 */
[----:B------:R-:W-:Y:S02]  /*4c00*/  ISETP.GT.U32.AND.EX P1, PT, R44, RZ, PT, P1 ;  /* 0x000000ff2c00720c */ /* 0x000fe40003f24110 */
[----:B------:R-:W-:Y:S02]  /*4c10*/  SEL R112, RZ, 0x4, !P6 ;  /* 0x00000004ff707807 */ /* 0x000fe40007000000 */
[-C--:B------:R-:W-:Y:S02]  /*4c20*/  ISETP.GT.U32.AND P2, PT, R59, R0.reuse, PT ;  /* 0x000000003b00720c */ /* 0x080fe40003f44070 */
[----:B------:R-:W-:Y:S02]  /*4c30*/  ISETP.GT.U32.AND P6, PT, R57, R0, PT ;  /* 0x000000003900720c */ /* 0x000fe40003fc4070 */
[----:B------:R-:W-:-:S02]  /*4c40*/  ISETP.GT.U32.AND.EX P3, PT, R50, RZ, PT, P3 ;  /* 0x000000ff3200720c */ /* 0x000fc40003f64130 */
[----:B------:R-:W-:Y:S02]  /*4c50*/  ISETP.GT.U32.AND.EX P0, PT, R48, RZ, PT, P0 ;  /* 0x000000ff3000720c */ /* 0x000fe40003f04100 */
[----:B------:R-:W-:Y:S02]  /*4c60*/  SEL R113, RZ, 0x7fff8, !P1 ;  /* 0x0007fff8ff717807 */ /* 0x000fe40004800000 */
[----:B------:R-:W-:Y:S02]  /*4c70*/  ISETP.GT.U32.AND P1, PT, R63, R0, PT ;  /* 0x000000003f00720c */ /* 0x000fe40003f24070 */
[----:B------:R-:W-:Y:S02]  /*4c80*/  ISETP.GT.U32.AND.EX P2, PT, R38, RZ, PT, P2 ;  /* 0x000000ff2600720c */ /* 0x000fe40003f44120 */
[----:B------:R-:W-:Y:S02]  /*4c90*/  ISETP.GT.U32.AND.EX P6, PT, R36, RZ, PT, P6 ;  /* 0x000000ff2400720c */ /* 0x000fe40003fc4160 */
[----:B------:R-:W-:-:S02]  /*4ca0*/  SEL R152, RZ, 0x1, !P3 ;  /* 0x00000001ff987807 */ /* 0x000fc40005800000 */
[----:B------:R-:W-:Y:S02]  /*4cb0*/  SEL R173, RZ, 0x1fffe, !P0 ;  /* 0x0001fffeffad7807 */ /* 0x000fe40004000000 */
[-C--:B------:R-:W-:Y:S02]  /*4cc0*/  ISETP.GT.U32.AND P3, PT, R61, R0.reuse, PT ;  /* 0x000000003d00720c */ /* 0x080fe40003f64070 */
[----:B------:R-:W-:Y:S02]  /*4cd0*/  ISETP.GT.U32.AND P0, PT, R31, R0, PT ;  /* 0x000000001f00720c */ /* 0x000fe40003f04070 */
[----:B------:R-:W-:Y:S02]  /*4ce0*/  ISETP.GT.U32.AND.EX P1, PT, R42, RZ, PT, P1 ;  /* 0x000000ff2a00720c */ /* 0x000fe40003f24110 */
[----:B------:R-:W-:Y:S02]  /*4cf0*/  SEL R128, RZ, 0x4, !P2 ;  /* 0x00000004ff807807 */ /* 0x000fe40005000000 */
[----:B------:R-:W-:Y:S01]  /*4d00*/  SEL R129, RZ, 0x7fff8, !P6 ;  /* 0x0007fff8ff817807 */ /* 0x000fe20007000000 */
[----:B0-----:R-:W-:Y:S08]  /*4d10*/  BRA.U UP1, `(.L_x_16) ;  /* 0x0000000101307547 */ /* 0x001ff0000b800000 */
[----:B------:R-:W-:Y:S01]  /*4d20*/  UIADD3 UR4, UPT, UPT, UR8, 0x2810, URZ ;  /* 0x0000281008047890 */ /* 0x000fe2000fffe0ff */
[----:B------:R-:W-:Y:S01]  /*4d30*/  UMOV UR5, URZ ;  /* 0x000000ff00057c82 */ /* 0x000fe20008000000 */
[----:B------:R-:W-:Y:S01]  /*4d40*/  UMOV UR14, UR22 ;  /* 0x00000016000e7c82 */ /* 0x000fe20008000000 */
[----:B------:R-:W-:Y:S01]  /*4d50*/  UMOV UR15, 0x40004040 ;  /* 0x40004040000f7882 */ /* 0x000fe20000000000 */
[----:B------:R-:W-:Y:S01]  /*4d60*/  UMOV UR12, UR16 ;  /* 0x00000010000c7c82 */ /* 0x000fe20008000000 */
[----:B------:R-:W-:Y:S01]  /*4d70*/  UMOV UR13, 0xc0004010 ;  /* 0xc0004010000d7882 */ /* 0x000fe20000000000 */
[----:B------:R-:W-:Y:S01]  /*4d80*/  UMOV UR30, 0x0 ;  /* 0x00000000001e7882 */ /* 0x000fe20000000000 */
[----:B------:R-:W-:Y:S01]  /*4d90*/  UMOV UR31, 0x8108010 ;  /* 0x08108010001f7882 */ /* 0x000fe20000000000 */
[----:B------:R-:W-:Y:S01]  /*4da0*/  UMOV UR4, UR4 ;  /* 0x0000000400047c82 */ /* 0x000fe20008000000 */
[----:B------:R0:W-:Y:S01]  /*4db0*/  UTCHMMA gdesc[UR14], gdesc[UR12], tmem[UR23], tmem[UR30], idesc[UR31], !UPT ;  /* 0x00ff1e0c0e0075ea */ /* 0x0001e2000f800017 */
[----:B------:R0:W-:Y:S01]  /*4dc0*/  UTCBAR [UR4], URZ ;  /* 0x000000ff040073e9 */ /* 0x0001e200080000ff */
[----:B------:R-:W-:-:S02]  /*4dd0*/  NOP ;  /* 0x0000000000007918 */ /* 0x000fc40000000000 */
.L_x_16:
[----:B------:R-:W1:Y:S01]  /*4de0*/  SYNCS.PHASECHK.TRANS64.TRYWAIT P6, [UR8+0x2810], RZ ;  /* 0x002810ffff0075a7 */ /* 0x000e6200080c1108 */
[----:B------:R-:W-:Y:S02]  /*4df0*/  SEL R158, RZ, 0x1, !P1 ;  /* 0x00000001ff9e7807 */ /* 0x000fe40004800000 */
[-C--:B------:R-:W-:Y:S02]  /*4e00*/  ISETP.GT.U32.AND P2, PT, R29, R0.reuse, PT ;  /* 0x000000001d00720c */ /* 0x080fe40003f44070 */
[----:B------:R-:W-:Y:S02]  /*4e10*/  ISETP.GT.U32.AND P1, PT, R35, R0, PT ;  /* 0x000000002300720c */ /* 0x000fe40003f24070 */
[----:B------:R-:W-:Y:S02]  /*4e20*/  ISETP.GT.U32.AND.EX P0, PT, R14, RZ, PT, P0 ;  /* 0x000000ff0e00720c */ /* 0x000fe40003f04100 */
[----:B------:R-:W-:Y:S02]  /*4e30*/  ISETP.GT.U32.AND.EX P3, PT, R40, RZ, PT, P3 ;  /* 0x000000ff2800720c */ /* 0x000fe40003f64130 */
[----:B------:R-:W-:-:S02]  /*4e40*/  ISETP.GT.U32.AND.EX P2, PT, R12, RZ, PT, P2 ;  /* 0x000000ff0c00720c */ /* 0x000fc40003f44120 */
[----:B------:R-:W-:Y:S02]  /*4e50*/  SEL R132, RZ, 0x4, !P0 ;  /* 0x00000004ff847807 */ /* 0x000fe40004000000 */
[----:B------:R-:W-:Y:S02]  /*4e60*/  ISETP.GT.U32.AND.EX P1, PT, R18, RZ, PT, P1 ;  /* 0x000000ff1200720c */ /* 0x000fe40003f24110 */
[----:B------:R-:W-:Y:S02]  /*4e70*/  ISETP.GT.U32.AND P0, PT, R23, R0, PT ;  /* 0x000000001700720c */ /* 0x000fe40003f04070 */
[----:B------:R-:W-:Y:S02]  /*4e80*/  SEL R187, RZ, 0x1fffe, !P3 ;  /* 0x0001fffeffbb7807 */ /* 0x000fe40005800000 */
[----:B------:R-:W-:Y:S02]  /*4e90*/  SEL R137, RZ, 0x7fff8, !P2 ;  /* 0x0007fff8ff897807 */ /* 0x000fe40005000000 */
[----:B------:R-:W-:-:S02]  /*4ea0*/  SEL R160, RZ, 0x1, !P1 ;  /* 0x00000001ffa07807 */ /* 0x000fc40004800000 */
[-C--:B------:R-:W-:Y:S02]  /*4eb0*/  ISETP.GT.U32.AND P3, PT, R33, R0.reuse, PT ;  /* 0x000000002100720c */ /* 0x080fe40003f64070 */
[-C--:B------:R-:W-:Y:S02]  /*4ec0*/  ISETP.GT.U32.AND P2, PT, R21, R0.reuse, PT ;  /* 0x000000001500720c */ /* 0x080fe40003f44070 */
[----:B------:R-:W-:Y:S02]  /*4ed0*/  ISETP.GT.U32.AND P1, PT, R27, R0, PT ;  /* 0x000000001b00720c */ /* 0x000fe40003f24070 */
[----:B------:R-:W-:Y:S02]  /*4ee0*/  ISETP.GT.U32.AND.EX P0, PT, R6, RZ, PT, P0 ;  /* 0x000000ff0600720c */ /* 0x000fe40003f04100 */
[----:B------:R-:W-:Y:S02]  /*4ef0*/  ISETP.GT.U32.AND.EX P3, PT, R16, RZ, PT, P3 ;  /* 0x000000ff1000720c */ /* 0x000fe40003f64130 */
[----:B------:R-:W-:-:S02]  /*4f00*/  ISETP.GT.U32.AND.EX P2, PT, R4, RZ, PT, P2 ;  /* 0x000000ff0400720c */ /* 0x000fc40003f44120 */
[----:B------:R-:W-:Y:S02]  /*4f10*/  ISETP.GT.U32.AND.EX P1, PT, R10, RZ, PT, P1 ;  /* 0x000000ff0a00720c */ /* 0x000fe40003f24110 */
[----:B------:R-:W-:Y:S02]  /*4f20*/  SEL R127, RZ, 0x4, !P0 ;  /* 0x00000004ff7f7807 */ /* 0x000fe40004000000 */
[----:B------:R-:W-:Y:S02]  /*4f30*/  ISETP.GT.U32.AND P0, PT, R25, R0, PT ;  /* 0x000000001900720c */ /* 0x000fe40003f04070 */
[----:B------:R-:W-:Y:S02]  /*4f40*/  SEL R191, RZ, 0x1fffe, !P3 ;  /* 0x0001fffeffbf7807 */ /* 0x000fe40005800000 */
[----:B------:R-:W-:Y:S02]  /*4f50*/  SEL R130, RZ, 0x7fff8, !P2 ;  /* 0x0007fff8ff827807 */ /* 0x000fe40005000000 */
[----:B------:R-:W-:-:S02]  /*4f60*/  SEL R162, RZ, 0x1, !P1 ;  /* 0x00000001ffa27807 */ /* 0x000fc40004800000 */
[-C--:B------:R-:W-:Y:S02]  /*4f70*/  ISETP.GT.U32.AND P3, PT, R195, R0.reuse, PT ;  /* 0x00000000c300720c */ /* 0x080fe40003f64070 */
[-C--:B------:R-:W-:Y:S02]  /*4f80*/  ISETP.GT.U32.AND P2, PT, R39, R0.reuse, PT ;  /* 0x000000002700720c */ /* 0x080fe40003f44070 */
[----:B------:R-:W-:Y:S02]  /*4f90*/  ISETP.GT.U32.AND P1, PT, R37, R0, PT ;  /* 0x000000002500720c */ /* 0x000fe40003f24070 */
[----:B------:R-:W-:Y:S01]  /*4fa0*/  ISETP.GT.U32.AND.EX P0, PT, R8, RZ, PT, P0 ;  /* 0x000000ff0800720c */ /* 0x000fe20003f04100 */
[----:B-1----:R-:W-:-:S12]  /*4fb0*/  @!P6 BRA `(.L_x_17) ;  /* 0x0000003c00ace947 */ /* 0x002fd80003800000 */
.L_x_25:
[----:B------:R-:W-:Y:S01]  /*4fc0*/  BAR.SYNC.DEFER_BLOCKING 0x0 ;  /* 0x0000000000007b1d */ /* 0x000fe20000010000 */
[----:B------:R-:W-:Y:S01]  /*4fd0*/  ISETP.GT.U32.AND.EX P2, PT, R198, RZ, PT, P2 ;  /* 0x000000ffc600720c */ /* 0x000fe20003f44120 */
[----:B------:R-:W-:Y:S01]  /*4fe0*/  IMAD.IADD R160, R160, 0x1, R191 ;  /* 0x00000001a0a07824 */ /* 0x000fe200078e02bf */
[-C--:B------:R-:W-:Y:S01]  /*4ff0*/  ISETP.GT.U32.AND P6, PT, R189, R0.reuse, PT ;  /* 0x00000000bd00720c */ /* 0x080fe20003fc4070 */
[----:B------:R-:W-:Y:S01]  /*5000*/  IMAD.IADD R152, R152, 0x1, R173 ;  /* 0x0000000198987824 */ /* 0x000fe200078e02ad */
[----:B------:R-:W-:Y:S01]  /*5010*/  SEL R189, RZ, 0x1fffe, !P0 ;  /* 0x0001fffeffbd7807 */ /* 0x000fe20004000000 */
[----:B------:R-:W-:Y:S01]  /*5020*/  IMAD.IADD R142, R142, 0x1, R157 ;  /* 0x000000018e8e7824 */ /* 0x000fe200078e029d */
[-C--:B------:R-:W-:Y:S01]  /*5030*/  ISETP.GT.U32.AND P0, PT, R185, R0.reuse, PT ;  /* 0x00000000b900720c */ /* 0x080fe20003f04070 */
[----:B------:R-:W1:Y:S01]  /*5040*/  LDTM.x64 R4, tmem[UR9+0x10] ;  /* 0x00001009000479ee */ /* 0x000e620008340000 */
[----:B------:R-:W-:Y:S01]  /*5050*/  ISETP.GT.U32.AND.EX P1, PT, R144, RZ, PT, P1 ;  /* 0x000000ff9000720c */ /* 0x000fe20003f24110 */
[----:B------:R-:W-:Y:S01]  /*5060*/  IMAD.IADD R136, R136, 0x1, R143 ;  /* 0x0000000188887824 */ /* 0x000fe200078e028f */
[----:B------:R-:W-:Y:S01]  /*5070*/  SEL R144, RZ, 0x4, !P2 ;  /* 0x00000004ff907807 */ /* 0x000fe20005000000 */
[----:B------:R-:W-:Y:S01]  /*5080*/  IMAD.IADD R162, R162, 0x1, R189 ;  /* 0x00000001a2a27824 */ /* 0x000fe200078e02bd */
[-C--:B------:R-:W-:Y:S01]  /*5090*/  ISETP.GT.U32.AND P2, PT, R159, R0.reuse, PT ;  /* 0x000000009f00720c */ /* 0x080fe20003f44070 */
[----:B------:R-:W-:Y:S01]  /*50a0*/  IMAD.IADD R148, R148, 0x1, R169 ;  /* 0x0000000194947824 */ /* 0x000fe200078e02a9 */
[----:B------:R-:W-:Y:S01]  /*50b0*/  ISETP.GT.U32.AND.EX P0, PT, R197, RZ, PT, P0 ;  /* 0x000000ffc500720c */ /* 0x000fe20003f04100 */
[----:B------:R-:W-:Y:S01]  /*50c0*/  IMAD.IADD R140, R140, 0x1, R149 ;  /* 0x000000018c8c7824 */ /* 0x000fe200078e0295 */
[----:B------:R-:W-:Y:S01]  /*50d0*/  SEL R159, RZ, 0x7fff8, !P1 ;  /* 0x0007fff8ff9f7807 */ /* 0x000fe20004800000 */
[----:B------:R-:W-:Y:S01]  /*50e0*/  IMAD.IADD R158, R158, 0x1, R187 ;  /* 0x000000019e9e7824 */ /* 0x000fe200078e02bb */
[-C--:B------:R-:W-:Y:S01]  /*50f0*/  ISETP.GT.U32.AND P1, PT, R183, R0.reuse, PT ;  /* 0x00000000b700720c */ /* 0x080fe20003f24070 */
[----:B------:R-:W-:Y:S01]  /*5100*/  IMAD.IADD R138, R138, 0x1, R141 ;  /* 0x000000018a8a7824 */ /* 0x000fe200078e028d */
[----:B------:R-:W-:Y:S01]  /*5110*/  ISETP.GT.U32.AND.EX P2, PT, R164, RZ, PT, P2 ;  /* 0x000000ffa400720c */ /* 0x000fe20003f44120 */
[----:B------:R-:W-:Y:S01]  /*5120*/  IMAD.U32 R111, R111, -0x80000000, RZ ;  /* 0x800000006f6f7824 */ /* 0x000fe200078e00ff */
[----:B------:R-:W-:Y:S01]  /*5130*/  SEL R164, RZ, 0x1fffe, !P0 ;  /* 0x0001fffeffa47807 */ /* 0x000fe20004000000 */
[----:B------:R-:W2:Y:S01]  /*5140*/  @!P5 SYNCS.CCTL.IV [UR8+0x2810] ;  /* 0x00281000ff00d9b1 */ /* 0x000ea20008000008 */
[----:B------:R-:W-:Y:S01]  /*5150*/  ISETP.GT.U32.AND P0, PT, R181, R0, PT ;  /* 0x00000000b500720c */ /* 0x000fe20003f04070 */
[----:B------:R-:W-:Y:S01]  /*5160*/  NOP ;  /* 0x0000000000007918 */ /* 0x000fe20000000000 */
[----:B------:R-:W-:-:S02]  /*5170*/  ISETP.GT.U32.AND.EX P1, PT, R146, RZ, PT, P1 ;  /* 0x000000ff9200720c */ /* 0x000fc40003f24110 */
[----:B------:R-:W-:Y:S02]  /*5180*/  SEL R146, RZ, 0x4, !P2 ;  /* 0x00000004ff927807 */ /* 0x000fe40005000000 */
[-C--:B------:R-:W-:Y:S01]  /*5190*/  ISETP.GT.U32.AND P2, PT, R165, R0.reuse, PT ;  /* 0x00000000a500720c */ /* 0x080fe20003f44070 */
[----:B-1----:R-:W-:Y:S01]  /*51a0*/  FMUL R4, R4, UR32 ;  /* 0x0000002004047c20 */ /* 0x002fe20008400000 */
[----:B------:R-:W-:Y:S01]  /*51b0*/  ISETP.GT.U32.AND.EX P0, PT, R196, RZ, PT, P0 ;  /* 0x000000ffc400720c */ /* 0x000fe20003f04100 */
[----:B------:R-:W-:Y:S01]  /*51c0*/  FMUL R6, R6, UR32 ;  /* 0x0000002006067c20 */ /* 0x000fe20008400000 */
[----:B------:R-:W-:Y:S01]  /*51d0*/  ISETP.GT.U32.AND.EX P2, PT, R166, RZ, PT, P2 ;  /* 0x000000ffa600720c */ /* 0x000fe20003f44120 */
[----:B------:R-:W-:Y:S01]  /*51e0*/  FMUL R7, R7, UR32 ;  /* 0x0000002007077c20 */ /* 0x000fe20008400000 */
[----:B------:R-:W-:Y:S01]  /*51f0*/  SEL R165, RZ, 0x7fff8, !P1 ;  /* 0x0007fff8ffa57807 */ /* 0x000fe20004800000 */
[----:B------:R-:W-:Y:S01]  /*5200*/  FMUL R9, R9, UR32 ;  /* 0x0000002009097c20 */ /* 0x000fe20008400000 */
[-C--:B------:R-:W-:Y:S01]  /*5210*/  ISETP.GT.U32.AND P1, PT, R179, R0.reuse, PT ;  /* 0x00000000b300720c */ /* 0x080fe20003f24070 */
        /* <DEDUP_REMOVED lines=9> */
[----:B------:R-:W-:Y:S01]  /*52b0*/  ISETP.GT.U32.AND.EX P1, PT, R156, RZ, PT, P1 ;  /* 0x000000ff9c00720c */ /* 0x000fe20003f24110 */
[----:B------:R-:W-:Y:S01]  /*52c0*/  IMAD.IADD R166, R166, 0x1, R177 ;  /* 0x00000001a6a67824 */ /* 0x000fe200078e02b1 */
[----:B------:R-:W-:Y:S01]  /*52d0*/  ISETP.GT.U32.AND.EX P2, PT, R150, RZ, PT, P2 ;  /* 0x000000ff9600720c */ /* 0x000fe20003f44120 */
[----:B------:R-:W-:Y:S01]  /*52e0*/  FMUL R5, R5, UR32 ;  /* 0x0000002005057c20 */ /* 0x000fe20008400000 */
[----:B------:R-:W-:Y:S01]  /*52f0*/  FSEL R4, R4, -INF , !P1 ;  /* 0xff80000004047808 */ /* 0x000fe20004800000 */
[----:B------:R-:W-:Y:S01]  /*5300*/  FMUL R8, R8, UR32 ;  /* 0x0000002008087c20 */ /* 0x000fe20008400000 */
[-C--:B------:R-:W-:Y:S01]  /*5310*/  ISETP.GT.U32.AND P1, PT, R171, R0.reuse, PT ;  /* 0x00000000ab00720c */ /* 0x080fe20003f24070 */
[----:B------:R-:W-:Y:S01]  /*5320*/  FMUL R11, R11, UR32 ;  /* 0x000000200b0b7c20 */ /* 0x000fe20008400000 */
[----:B------:R-:W-:Y:S01]  /*5330*/  FSEL R6, R6, -INF , !P2 ;  /* 0xff80000006067808 */ /* 0x000fe20005000000 */
[----:B------:R-:W-:Y:S01]  /*5340*/  FMUL R14, R14, UR32 ;  /* 0x000000200e0e7c20 */ /* 0x000fe20008400000 */
[-C--:B------:R-:W-:Y:S01]  /*5350*/  ISETP.GT.U32.AND P2, PT, R163, R0.reuse, PT ;  /* 0x00000000a300720c */ /* 0x080fe20003f44070 */
[----:B------:R-:W-:Y:S01]  /*5360*/  FMUL R17, R17, UR32 ;  /* 0x0000002011117c20 */ /* 0x000fe20008400000 */
[----:B------:R-:W-:Y:S01]  /*5370*/  ISETP.GT.U32.AND.EX P1, PT, R194, RZ, PT, P1 ;  /* 0x000000ffc200720c */ /* 0x000fe20003f24110 */
[----:B------:R-:W-:Y:S01]  /*5380*/  FMUL R18, R18, UR32 ;  /* 0x0000002012127c20 */ /* 0x000fe20008400000 */
        /* <DEDUP_REMOVED lines=8> */
[----:B------:R-:W-:Y:S01]  /*5410*/  ISETP.GT.U32.AND P2, PT, R153, R0, PT ;  /* 0x000000009900720c */ /* 0x000fe20003f44070 */
[----:B------:R-:W-:Y:S01]  /*5420*/  FMUL R24, R24, UR32 ;  /* 0x0000002018187c20 */ /* 0x000fe20008400000 */
[----:B------:R-:W-:Y:S01]  /*5430*/  ISETP.GT.U32.AND.EX P1, PT, R190, RZ, PT, P1 ;  /* 0x000000ffbe00720c */ /* 0x000fe20003f24110 */
[----:B------:R-:W-:Y:S01]  /*5440*/  FMUL R23, R23, UR32 ;  /* 0x0000002017177c20 */ /* 0x000fe20008400000 */
[----:B------:R-:W-:Y:S01]  /*5450*/  ISETP.GT.U32.AND.EX P2, PT, R186, RZ, PT, P2 ;  /* 0x000000ffba00720c */ /* 0x000fe20003f44120 */
[----:B------:R-:W-:Y:S01]  /*5460*/  FMUL R25, R25, UR32 ;  /* 0x0000002019197c20 */ /* 0x000fe20008400000 */
[----:B------:R-:W-:-:S02]  /*5470*/  FSEL R10, R10, -INF , !P1 ;  /* 0xff8000000a0a7808 */ /* 0x000fc40004800000 */
[-C--:B------:R-:W-:Y:S02]  /*5480*/  ISETP.GT.U32.AND P1, PT, R151, R0.reuse, PT ;  /* 0x000000009700720c */ /* 0x080fe40003f24070 */
[----:B------:R-:W-:Y:S02]  /*5490*/  FSEL R12, R12, -INF , !P2 ;  /* 0xff8000000c0c7808 */ /* 0x000fe40005000000 */
[----:B------:R-:W-:Y:S02]  /*54a0*/  ISETP.GT.U32.AND P2, PT, R145, R0, PT ;  /* 0x000000009100720c */ /* 0x000fe40003f44070 */
[----:B------:R-:W-:Y:S02]  /*54b0*/  ISETP.GT.U32.AND.EX P1, PT, R184, RZ, PT, P1 ;  /* 0x000000ffb800720c */ /* 0x000fe40003f24110 */
[----:B------:R-:W-:Y:S02]  /*54c0*/  ISETP.GT.U32.AND.EX P2, PT, R180, RZ, PT, P2 ;  /* 0x000000ffb400720c */ /* 0x000fe40003f44120 */
[----:B------:R-:W-:-:S02]  /*54d0*/  FSEL R13, R13, -INF , !P1 ;  /* 0xff8000000d0d7808 */ /* 0x000fc40004800000 */
[-C--:B------:R-:W-:Y:S02]  /*54e0*/  ISETP.GT.U32.AND P1, PT, R139, R0.reuse, PT ;  /* 0x000000008b00720c */ /* 0x080fe40003f24070 */
[----:B------:R-:W-:Y:S02]  /*54f0*/  ISETP.GT.U32.AND.EX P6, PT, R174, RZ, PT, P6 ;  /* 0x000000ffae00720c */ /* 0x000fe40003fc4160 */
[----:B------:R-:W-:Y:S02]  /*5500*/  FSEL R15, R15, -INF , !P2 ;  /* 0xff8000000f0f7808 */ /* 0x000fe40005000000 */
[----:B------:R-:W-:Y:S02]  /*5510*/  ISETP.GT.U32.AND P2, PT, R133, R0, PT ;  /* 0x000000008500720c */ /* 0x000fe40003f44070 */
[----:B------:R-:W-:Y:S02]  /*5520*/  ISETP.GT.U32.AND.EX P1, PT, R176, RZ, PT, P1 ;  /* 0x000000ffb000720c */ /* 0x000fe40003f24110 */
[----:B------:R-:W-:-:S02]  /*5530*/  SEL R133, RZ, 0x1, !P6 ;  /* 0x00000001ff857807 */ /* 0x000fc40007000000 */
[----:B------:R-:W-:Y:S02]  /*5540*/  ISETP.GT.U32.AND.EX P3, PT, R178, RZ, PT, P3 ;  /* 0x000000ffb200720c */ /* 0x000fe40003f64130 */
[----:B------:R-:W-:Y:S01]  /*5550*/  FSEL R16, R16, -INF , !P1 ;  /* 0xff80000010107808 */ /* 0x000fe20004800000 */
[----:B------:R-:W-:Y:S01]  /*5560*/  IMAD.IADD R133, R133, 0x1, R164 ;  /* 0x0000000185857824 */ /* 0x000fe200078e02a4 */
[----:B------:R-:W-:Y:S02]  /*5570*/  ISETP.GT.U32.AND P1, PT, R131, R0, PT ;  /* 0x000000008300720c */ /* 0x000fe40003f24070 */
[----:B------:R-:W-:Y:S02]  /*5580*/  SEL R131, RZ, 0x1, !P3 ;  /* 0x00000001ff837807 */ /* 0x000fe40005800000 */
[----:B------:R-:W-:Y:S02]  /*5590*/  LOP3.LUT R160, R160, 0x3, RZ, 0xc0, !PT ;  /* 0x00000003a0a07812 */ /* 0x000fe400078ec0ff */
[----:B------:R-:W-:Y:S01]  /*55a0*/  LOP3.LUT R133, R133, 0x3, RZ, 0xc0, !PT ;  /* 0x0000000385857812 */ /* 0x000fe200078ec0ff */
[----:B------:R-:W-:Y:S01]  /*55b0*/  IMAD.IADD R131, R131, 0x1, R134 ;  /* 0x0000000183837824 */ /* 0x000fe200078e0286 */
[----:B------:R-:W-:-:S02]  /*55c0*/  ISETP.GT.U32.AND.EX P0, PT, R154, RZ, PT, P0 ;  /* 0x000000ff9a00720c */ /* 0x000fc40003f04100 */
[----:B------:R-:W-:Y:S02]  /*55d0*/  LOP3.LUT R152, R152, 0x3, RZ, 0xc0, !PT ;  /* 0x0000000398987812 */ /* 0x000fe400078ec0ff */
[----:B------:R-:W-:Y:S02]  /*55e0*/  IADD3 R132, PT, PT, R160, R137, R132 ;  /* 0x00000089a0847210 */ /* 0x000fe40007ffe084 */
[----:B------:R-:W-:Y:S02]  /*55f0*/  LOP3.LUT R142, R142, 0x3, RZ, 0xc0, !PT ;  /* 0x000000038e8e7812 */ /* 0x000fe400078ec0ff */
[----:B------:R-:W-:Y:S02]  /*5600*/  LOP3.LUT R166, R166, 0x3, RZ, 0xc0, !PT ;  /* 0x00000003a6a67812 */ /* 0x000fe400078ec0ff */
[----:B------:R-:W-:Y:S02]  /*5610*/  IADD3 R133, PT, PT, R133, R159, R144 ;  /* 0x0000009f85857210 */ /* 0x000fe40007ffe090 */
[----:B------:R-:W-:-:S02]  /*5620*/  FSEL R5, R5, -INF , !P0 ;  /* 0xff80000005057808 */ /* 0x000fc40004000000 */
[----:B------:R-:W-:Y:S02]  /*5630*/  ISETP.GT.U32.AND P0, PT, R167, R0, PT ;  /* 0x00000000a700720c */ /* 0x000fe40003f04070 */
[----:B------:R-:W-:Y:S02]  /*5640*/  LOP3.LUT R136, R136, 0x3, RZ, 0xc0, !PT ;  /* 0x0000000388887812 */ /* 0x000fe400078ec0ff */
[----:B------:R-:W-:Y:S02]  /*5650*/  LOP3.LUT R131, R131, 0x3, RZ, 0xc0, !PT ;  /* 0x0000000383837812 */ /* 0x000fe400078ec0ff */
[----:B------:R-:W-:Y:S01]  /*5660*/  IADD3 R112, PT, PT, R152, R113, R112 ;  /* 0x0000007198707210 */ /* 0x000fe20007ffe070 */
[----:B------:R-:W-:Y:S01]  /*5670*/  IMAD.SHL.U32 R113, R132, 0x100, RZ ;  /* 0x0000010084717824 */ /* 0x000fe200078e00ff */
[----:B------:R-:W-:Y:S02]  /*5680*/  IADD3 R116, PT, PT, R142, R117, R116 ;  /* 0x000000758e747210 */ /* 0x000fe40007ffe074 */
[----:B------:R-:W-:-:S02]  /*5690*/  IADD3 R146, PT, PT, R166, R165, R146 ;  /* 0x000000a5a6927210 */ /* 0x000fc40007ffe092 */
[----:B------:R-:W-:Y:S01]  /*56a0*/  LOP3.LUT R162, R162, 0x3, RZ, 0xc0, !PT ;  /* 0x00000003a2a27812 */ /* 0x000fe200078ec0ff */
[----:B------:R-:W-:Y:S01]  /*56b0*/  IMAD.SHL.U32 R116, R116, 0x100, RZ ;  /* 0x0000010074747824 */ /* 0x000fe200078e00ff */
[----:B------:R-:W-:Y:S02]  /*56c0*/  LOP3.LUT R133, R133, 0xf, RZ, 0xc0, !PT ;  /* 0x0000000f85857812 */ /* 0x000fe400078ec0ff */
[----:B------:R-:W-:Y:S02]  /*56d0*/  LOP3.LUT R148, R148, 0x3, RZ, 0xc0, !PT ;  /* 0x0000000394947812 */ /* 0x000fe400078ec0ff */
[----:B------:R-:W-:Y:S01]  /*56e0*/  ISETP.GT.U32.AND.EX P0, PT, R193, RZ, PT, P0 ;  /* 0x000000ffc100720c */ /* 0x000fe20003f04100 */
[----:B------:R-:W-:Y:S01]  /*56f0*/  IMAD R133, R146, 0x10, R133 ;  /* 0x0000001092857824 */ /* 0x000fe200078e0285 */
[----:B------:R-:W-:Y:S02]  /*5700*/  IADD3 R125, PT, PT, R136, R125, R126 ;  /* 0x0000007d887d7210 */ /* 0x000fe40007ffe07e */
[----:B------:R-:W-:-:S02]  /*5710*/  IADD3 R121, PT, PT, R131, R121, R122 ;  /* 0x0000007983797210 */ /* 0x000fc40007ffe07a */
[----:B------:R-:W-:Y:S01]  /*5720*/  LOP3.LUT R140, R140, 0x3, RZ, 0xc0, !PT ;  /* 0x000000038c8c7812 */ /* 0x000fe200078ec0ff */
[----:B------:R-:W-:Y:S01]  /*5730*/  IMAD.SHL.U32 R125, R125, 0x100, RZ ;  /* 0x000001007d7d7824 */ /* 0x000fe200078e00ff */
[----:B------:R-:W-:Y:S02]  /*5740*/  LOP3.LUT R158, R158, 0x3, RZ, 0xc0, !PT ;  /* 0x000000039e9e7812 */ /* 0x000fe400078ec0ff */
[----:B------:R-:W-:Y:S02]  /*5750*/  IADD3 R130, PT, PT, R162, R130, R127 ;  /* 0x00000082a2827210 */ /* 0x000fe40007ffe07f */
[----:B------:R-:W-:Y:S02]  /*5760*/  LOP3.LUT R113, R113, 0xf00, RZ, 0xe2, !PT ;  /* 0x00000f0071717812 */ /* 0x000fe400078ee2ff */
[----:B------:R-:W-:Y:S02]  /*5770*/  IADD3 R114, PT, PT, R148, R115, R114 ;  /* 0x0000007394727210 */ /* 0x000fe40007ffe072 */
[----:B------:R-:W-:Y:S01]  /*5780*/  FSEL R8, R8, -INF , !P0 ;  /* 0xff80000008087808 */ /* 0x000fe20004000000 */
[----:B------:R-:W-:Y:S01]  /*5790*/  IMAD R130, R130, 0x1000, R113 ;  /* 0x0000100082827824 */ /* 0x000fe200078e0271 */
[----:B------:R-:W-:-:S02]  /*57a0*/  IADD3 R118, PT, PT, R140, R118, R119 ;  /* 0x000000768c767210 */ /* 0x000fc40007ffe077 */
[----:B------:R-:W-:Y:S02]  /*57b0*/  IADD3 R128, PT, PT, R158, R129, R128 ;  /* 0x000000819e807210 */ /* 0x000fe40007ffe080 */
[----:B------:R-:W-:Y:S02]  /*57c0*/  LOP3.LUT R121, R121, 0xf, RZ, 0xc0, !PT ;  /* 0x0000000f79797812 */ /* 0x000fe400078ec0ff */
[----:B------:R-:W-:Y:S02]  /*57d0*/  LOP3.LUT R115, R112, 0xf, RZ, 0xc0, !PT ;  /* 0x0000000f70737812 */ /* 0x000fe400078ec0ff */
[----:B------:R-:W-:Y:S01]  /*57e0*/  ISETP.GT.U32.AND P0, PT, R155, R0, PT ;  /* 0x000000009b00720c */ /* 0x000fe20003f04070 */
[----:B------:R-:W-:Y:S01]  /*57f0*/  IMAD R118, R118, 0x10, R121 ;  /* 0x0000001076767824 */ /* 0x000fe200078e0279 */
[----:B------:R-:W-:Y:S01]  /*5800*/  LOP3.LUT R138, R138, 0x3, RZ, 0xc0, !PT ;  /* 0x000000038a8a7812 */ /* 0x000fe200078ec0ff */
[----:B------:R-:W-:Y:S01]  /*5810*/  IMAD R115, R128, 0x10, R115 ;  /* 0x0000001080737824 */ /* 0x000fe200078e0273 */
[----:B------:R-:W-:-:S02]  /*5820*/  LOP3.LUT R113, R116, 0xf00, RZ, 0xe2, !PT ;  /* 0x00000f0074717812 */ /* 0x000fc400078ee2ff */
[----:B------:R-:W-:Y:S02]  /*5830*/  LOP3.LUT R133, R133, 0xff, RZ, 0xc0, !PT ;  /* 0x000000ff85857812 */ /* 0x000fe400078ec0ff */
[----:B------:R-:W-:Y:S01]  /*5840*/  ISETP.GT.U32.AND.EX P0, PT, R188, RZ, PT, P0 ;  /* 0x000000ffbc00720c */ /* 0x000fe20003f04100 */
[----:B------:R-:W-:Y:S01]  /*5850*/  IMAD R114, R114, 0x1000, R113 ;  /* 0x0000100072727824 */ /* 0x000fe200078e0271 */
[----:B------:R-:W-:Y:S01]  /*5860*/  IADD3 R123, PT, PT, R138, R123, R124 ;  /* 0x0000007b8a7b7210 */ /* 0x000fe20007ffe07c */
[----:B------:R-:W-:Y:S01]  /*5870*/  IMAD.IADD R130, R130, 0x1, R133 ;  /* 0x0000000182827824 */ /* 0x000fe200078e0285 */
[----:B------:R-:W-:Y:S02]  /*5880*/  LOP3.LUT R112, R125, 0xf00, RZ, 0xe2, !PT ;  /* 0x00000f007d707812 */ /* 0x000fe400078ee2ff */
[----:B------:R-:W-:Y:S02]  /*5890*/  FSEL R11, R11, -INF , !P0 ;  /* 0xff8000000b0b7808 */ /* 0x000fe40004000000 */
[----:B------:R-:W-:Y:S01]  /*58a0*/  ISETP.GT.U32.AND P0, PT, R147, R0, PT ;  /* 0x000000009300720c */ /* 0x000fe20003f04070 */
[----:B------:R-:W-:Y:S01]  /*58b0*/  IMAD R112, R123, 0x1000, R112 ;  /* 0x000010007b707824 */ /* 0x000fe200078e0270 */
[----:B------:R-:W-:-:S02]  /*58c0*/  LOP3.LUT R113, R118, 0xff, RZ, 0xc0, !PT ;  /* 0x000000ff76717812 */ /* 0x000fc400078ec0ff */
[----:B------:R-:W-:Y:S02]  /*58d0*/  LOP3.LUT R115, R115, 0xff, RZ, 0xc0, !PT ;  /* 0x000000ff73737812 */ /* 0x000fe400078ec0ff */
[----:B------:R-:W-:Y:S01]  /*58e0*/  ISETP.GT.U32.AND.EX P0, PT, R182, RZ, PT, P0 ;  /* 0x000000ffb600720c */ /* 0x000fe20003f04100 */
[----:B------:R-:W-:Y:S01]  /*58f0*/  IMAD.IADD R112, R112, 0x1, R113 ;  /* 0x0000000170707824 */ /* 0x000fe200078e0271 */
[----:B------:R-:W-:Y:S01]  /*5900*/  LOP3.LUT R130, R130, 0xffff, RZ, 0xc0, !PT ;  /* 0x0000ffff82827812 */ /* 0x000fe200078ec0ff */
[----:B------:R-:W-:Y:S01]  /*5910*/  IMAD.IADD R115, R114, 0x1, R115 ;  /* 0x0000000172737824 */ /* 0x000fe200078e0273 */
[----:B------:R-:W-:Y:S02]  /*5920*/  ISETP.GT.U32.AND.EX P1, PT, R168, RZ, PT, P1 ;  /* 0x000000ffa800720c */ /* 0x000fe40003f24110 */
[----:B------:R-:W-:Y:S02]  /*5930*/  FSEL R14, R14, -INF , !P0 ;  /* 0xff8000000e0e7808 */ /* 0x000fe40004000000 */
[----:B------:R-:W-:-:S02]  /*5940*/  SHF.R.U32.HI R113, RZ, 0x1, R130 ;  /* 0x00000001ff717819 */ /* 0x000fc40000011682 */
[----:B------:R-:W-:Y:S02]  /*5950*/  ISETP.GT.U32.AND P0, PT, R135, R0, PT ;  /* 0x000000008700720c */ /* 0x000fe40003f04070 */
[----:B------:R-:W-:Y:S02]  /*5960*/  ISETP.GT.U32.AND.EX P2, PT, R170, RZ, PT, P2 ;  /* 0x000000ffaa00720c */ /* 0x000fe40003f44120 */
[----:B------:R-:W-:Y:S02]  /*5970*/  PRMT R122, R112, 0x5410, R115 ;  /* 0x00005410707a7816 */ /* 0x000fe40000000073 */
[----:B------:R-:W-:Y:S02]  /*5980*/  FSEL R112, R17, -INF , !P1 ;  /* 0xff80000011707808 */ /* 0x000fe40004800000 */
[----:B------:R-:W-:Y:S02]  /*5990*/  SHF.R.U32.HI R114, RZ, 0xf, R130 ;  /* 0x0000000fff727819 */ /* 0x000fe40000011682 */
[----:B------:R-:W-:-:S02]  /*59a0*/  LOP3.LUT P1, RZ, R113, 0x1, RZ, 0xc0, !PT ;  /* 0x0000000171ff7812 */ /* 0x000fc4000782c0ff */
[----:B------:R-:W-:Y:S02]  /*59b0*/  ISETP.GT.U32.AND.EX P0, PT, R172, RZ, PT, P0 ;  /* 0x000000ffac00720c */ /* 0x000fe40003f04100 */
[----:B------:R-:W-:Y:S02]  /*59c0*/  FSEL R113, R18, -INF , !P2 ;  /* 0xff80000012717808 */ /* 0x000fe40005000000 */
[----:B------:R-:W-:Y:S02]  /*59d0*/  SHF.R.U32.HI R18, RZ, 0xe, R130 ;  /* 0x0000000eff127819 */ /* 0x000fe40000011682 */
[----:B------:R-:W-:Y:S02]  /*59e0*/  LOP3.LUT P2, RZ, R114, 0x1, RZ, 0xc0, !PT ;  /* 0x0000000172ff7812 */ /* 0x000fe4000784c0ff */
[----:B------:R-:W-:Y:S02]  /*59f0*/  FSEL R114, R19, -INF , !P0 ;  /* 0xff80000013727808 */ /* 0x000fe40004000000 */
[----:B------:R-:W-:-:S02]  /*5a00*/  LOP3.LUT P0, RZ, R18, 0x1, RZ, 0xc0, !PT ;  /* 0x0000000112ff7812 */ /* 0x000fc4000780c0ff */
[--C-:B------:R-:W-:Y:S02]  /*5a10*/  SHF.R.U32.HI R18, RZ, 0xd, R130.reuse ;  /* 0x0000000dff127819 */ /* 0x100fe40000011682 */
[----:B------:R-:W-:Y:S02]  /*5a20*/  FSEL R116, R21, -INF , !P0 ;  /* 0xff80000015747808 */ /* 0x000fe40004000000 */
[----:B------:R-:W-:Y:S02]  /*5a30*/  LOP3.LUT P0, RZ, R18, 0x1, RZ, 0xc0, !PT ;  /* 0x0000000112ff7812 */ /* 0x000fe4000780c0ff */
[--C-:B------:R-:W-:Y:S02]  /*5a40*/  SHF.R.U32.HI R18, RZ, 0xb, R130.reuse ;  /* 0x0000000bff127819 */ /* 0x100fe40000011682 */
[----:B------:R-:W-:Y:S02]  /*5a50*/  SHF.R.U32.HI R17, RZ, 0xc, R130 ;  /* 0x0000000cff117819 */ /* 0x000fe40000011682 */
[----:B------:R-:W-:-:S02]  /*5a60*/  FSEL R119, R22, -INF , !P0 ;  /* 0xff80000016777808 */ /* 0x000fc40004000000 */
[----:B------:R-:W-:Y:S02]  /*5a70*/  LOP3.LUT P0, RZ, R18, 0x1, RZ, 0xc0, !PT ;  /* 0x0000000112ff7812 */ /* 0x000fe4000780c0ff */
[--C-:B------:R-:W-:Y:S02]  /*5a80*/  SHF.R.U32.HI R18, RZ, 0xa, R130.reuse ;  /* 0x0000000aff127819 */ /* 0x100fe40000011682 */
[----:B------:R-:W-:Y:S01]  /*5a90*/  FSEL R117, R20, -INF , !P2 ;  /* 0xff80000014757808 */ /* 0x000fe20005000000 */
[----:B------:R-:W-:Y:S01]  /*5aa0*/  FMUL R20, R30, UR32 ;  /* 0x000000201e147c20 */ /* 0x000fe20008400000 */
[----:B------:R-:W-:Y:S01]  /*5ab0*/  LOP3.LUT P2, RZ, R17, 0x1, RZ, 0xc0, !PT ;  /* 0x0000000111ff7812 */ /* 0x000fe2000784c0ff */
[----:B------:R-:W-:Y:S01]  /*5ac0*/  FMUL R30, R38, UR32 ;  /* 0x00000020261e7c20 */ /* 0x000fe20008400000 */
[----:B------:R-:W-:Y:S02]  /*5ad0*/  SHF.R.U32.HI R17, RZ, 0x9, R130 ;  /* 0x00000009ff117819 */ /* 0x000fe40000011682 */
[----:B------:R-:W-:Y:S01]  /*5ae0*/  FSEL R118, R24, -INF , !P0 ;  /* 0xff80000018767808 */ /* 0x000fe20004000000 */
[----:B------:R-:W-:Y:S01]  /*5af0*/  FMUL R24, R26, UR32 ;  /* 0x000000201a187c20 */ /* 0x000fe20008400000 */
[----:B------:R-:W-:-:S02]  /*5b00*/  LOP3.LUT P0, RZ, R18, 0x1, RZ, 0xc0, !PT ;  /* 0x0000000112ff7812 */ /* 0x000fc4000780c0ff */
[--C-:B------:R-:W-:Y:S02]  /*5b10*/  SHF.R.U32.HI R19, RZ, 0x8, R130.reuse ;  /* 0x00000008ff137819 */ /* 0x100fe40000011682 */
[----:B------:R-:W-:Y:S01]  /*5b20*/  FSEL R121, R23, -INF , !P2 ;  /* 0xff80000017797808 */ /* 0x000fe20005000000 */
[----:B------:R-:W-:Y:S01]  /*5b30*/  FMUL R23, R33, UR32 ;  /* 0x0000002021177c20 */ /* 0x000fe20008400000 */
[----:B------:R-:W-:Y:S01]  /*5b40*/  LOP3.LUT P2, RZ, R17, 0x1, RZ, 0xc0, !PT ;  /* 0x0000000111ff7812 */ /* 0x000fe2000784c0ff */
[----:B------:R-:W-:Y:S01]  /*5b50*/  FMUL R17, R27, UR32 ;  /* 0x000000201b117c20 */ /* 0x000fe20008400000 */
[----:B------:R-:W-:Y:S02]  /*5b60*/  SHF.R.U32.HI R18, RZ, 0x6, R130 ;  /* 0x00000006ff127819 */ /* 0x000fe40000011682 */
[----:B------:R-:W-:Y:S02]  /*5b70*/  FSEL R115, R25, -INF , !P0 ;  /* 0xff80000019737808 */ /* 0x000fe40004000000 */
[----:B------:R-:W-:-:S02]  /*5b80*/  LOP3.LUT P0, RZ, R19, 0x1, RZ, 0xc0, !PT ;  /* 0x0000000113ff7812 */ /* 0x000fc4000780c0ff */
[--C-:B------:R-:W-:Y:S02]  /*5b90*/  SHF.R.U32.HI R19, RZ, 0x7, R130.reuse ;  /* 0x00000007ff137819 */ /* 0x100fe40000011682 */
[----:B------:R-:W-:Y:S02]  /*5ba0*/  FSEL R24, R24, -INF , !P2 ;  /* 0xff80000018187808 */ /* 0x000fe40005000000 */
[----:B------:R-:W-:Y:S01]  /*5bb0*/  LOP3.LUT P2, RZ, R18, 0x1, RZ, 0xc0, !PT ;  /* 0x0000000112ff7812 */ /* 0x000fe2000784c0ff */
[----:B------:R-:W-:Y:S01]  /*5bc0*/  FMUL R18, R28, UR32 ;  /* 0x000000201c127c20 */ /* 0x000fe20008400000 */
[----:B------:R-:W-:Y:S01]  /*5bd0*/  FSEL R17, R17, -INF , !P0 ;  /* 0xff80000011117808 */ /* 0x000fe20004000000 */
[----:B------:R-:W-:Y:S01]  /*5be0*/  FMUL R28, R36, UR32 ;  /* 0x00000020241c7c20 */ /* 0x000fe20008400000 */
[----:B------:R-:W-:Y:S01]  /*5bf0*/  LOP3.LUT P0, RZ, R19, 0x1, RZ, 0xc0, !PT ;  /* 0x0000000113ff7812 */ /* 0x000fe2000780c0ff */
[----:B------:R-:W-:Y:S01]  /*5c00*/  FMUL R19, R29, UR32 ;  /* 0x000000201d137c20 */ /* 0x000fe20008400000 */
[----:B------:R-:W-:Y:S01]  /*5c10*/  SHF.R.U32.HI R22, RZ, 0x5, R130 ;  /* 0x00000005ff167819 */ /* 0x000fe20000011682 */
[----:B------:R-:W-:Y:S01]  /*5c20*/  FMUL R36, R44, UR32 ;  /* 0x000000202c247c20 */ /* 0x000fe20008400000 */
[----:B------:R-:W-:-:S02]  /*5c30*/  FSEL R18, R18, -INF , !P0 ;  /* 0xff80000012127808 */ /* 0x000fc40004000000 */
[----:B------:R-:W-:Y:S02]  /*5c40*/  LOP3.LUT P0, RZ, R22, 0x1, RZ, 0xc0, !PT ;  /* 0x0000000116ff7812 */ /* 0x000fe4000780c0ff */
[--C-:B------:R-:W-:Y:S02]  /*5c50*/  SHF.R.U32.HI R22, RZ, 0x4, R130.reuse ;  /* 0x00000004ff167819 */ /* 0x100fe40000011682 */
[----:B------:R-:W-:Y:S02]  /*5c60*/  SHF.R.U32.HI R21, RZ, 0x3, R130 ;  /* 0x00000003ff157819 */ /* 0x000fe40000011682 */
[----:B------:R-:W-:Y:S02]  /*5c70*/  FSEL R20, R20, -INF , !P0 ;  /* 0xff80000014147808 */ /* 0x000fe40004000000 */
[----:B------:R-:W-:Y:S01]  /*5c80*/  LOP3.LUT P0, RZ, R22, 0x1, RZ, 0xc0, !PT ;  /* 0x0000000116ff7812 */ /* 0x000fe2000780c0ff */
[----:B------:R-:W-:Y:S01]  /*5c90*/  FMUL R22, R32, UR32 ;  /* 0x0000002020167c20 */ /* 0x000fe20008400000 */
[----:B------:R-:W-:-:S02]  /*5ca0*/  FSEL R19, R19, -INF , !P2 ;  /* 0xff80000013137808 */ /* 0x000fc40005000000 */
[----:B------:R-:W-:Y:S01]  /*5cb0*/  LOP3.LUT P2, RZ, R21, 0x1, RZ, 0xc0, !PT ;  /* 0x0000000115ff7812 */ /* 0x000fe2000784c0ff */
[----:B------:R-:W-:Y:S01]  /*5cc0*/  FMUL R21, R31, UR32 ;  /* 0x000000201f157c20 */ /* 0x000fe20008400000 */
[----:B------:R-:W-:Y:S02]  /*5cd0*/  SHF.R.U64 R26, R122, 0x1f, RZ ;  /* 0x0000001f7a1a7819 */ /* 0x000fe400000012ff */
[----:B------:R-:W-:Y:S02]  /*5ce0*/  FSEL R22, R22, -INF , !P2 ;  /* 0xff80000016167808 */ /* 0x000fe40005000000 */
[----:B------:R-:W-:Y:S01]  /*5cf0*/  LOP3.LUT P2, RZ, R26, 0x1, RZ, 0xc0, !PT ;  /* 0x000000011aff7812 */ /* 0x000fe2000784c0ff */
[----:B------:R-:W-:Y:S01]  /*5d00*/  FMUL R26, R34, UR32 ;  /* 0x00000020221a7c20 */ /* 0x000fe20008400000 */
[----:B------:R-:W-:Y:S01]  /*5d10*/  SHF.R.U32.HI R130, RZ, 0x2, R130 ;  /* 0x00000002ff827819 */ /* 0x000fe20000011682 */
[----:B------:R-:W-:Y:S01]  /*5d20*/  FMUL R34, R42, UR32 ;  /* 0x000000202a227c20 */ /* 0x000fe20008400000 */
[----:B------:R-:W-:-:S02]  /*5d30*/  SHF.R.U64 R27, R122, 0x1d, RZ ;  /* 0x0000001d7a1b7819 */ /* 0x000fc400000012ff */
[----:B------:R-:W-:Y:S02]  /*5d40*/  FSEL R21, R21, -INF , !P0 ;  /* 0xff80000015157808 */ /* 0x000fe40004000000 */
[----:B------:R-:W-:Y:S02]  /*5d50*/  LOP3.LUT P0, RZ, R130, 0x1, RZ, 0xc0, !PT ;  /* 0x0000000182ff7812 */ /* 0x000fe4000780c0ff */
[----:B------:R-:W-:Y:S02]  /*5d60*/  SHF.R.U64 R25, R122, 0x1e, RZ ;  /* 0x0000001e7a197819 */ /* 0x000fe400000012ff */
[----:B------:R-:W-:Y:S02]  /*5d70*/  FSEL R26, R26, -INF , !P1 ;  /* 0xff8000001a1a7808 */ /* 0x000fe40004800000 */
[----:B------:R-:W-:Y:S02]  /*5d80*/  LOP3.LUT P1, RZ, R27, 0x1, RZ, 0xc0, !PT ;  /* 0x000000011bff7812 */ /* 0x000fe4000782c0ff */
[----:B------:R-:W-:-:S02]  /*5d90*/  SHF.R.U64 R27, R122, 0x1b, RZ ;  /* 0x0000001b7a1b7819 */ /* 0x000fc400000012ff */
[----:B------:R-:W-:Y:S02]  /*5da0*/  FSEL R23, R23, -INF , !P0 ;  /* 0xff80000017177808 */ /* 0x000fe40004000000 */
[----:B------:R-:W-:Y:S01]  /*5db0*/  LOP3.LUT P0, RZ, R25, 0x1, RZ, 0xc0, !PT ;  /* 0x0000000119ff7812 */ /* 0x000fe2000780c0ff */
[----:B------:R-:W-:Y:S01]  /*5dc0*/  FMUL R25, R35, UR32 ;  /* 0x0000002023197c20 */ /* 0x000fe20008400000 */
[----:B------:R-:W-:Y:S02]  /*5dd0*/  FSEL R28, R28, -INF , !P2 ;  /* 0xff8000001c1c7808 */ /* 0x000fe40005000000 */
[----:B------:R-:W-:Y:S01]  /*5de0*/  LOP3.LUT P2, RZ, R27, 0x1, RZ, 0xc0, !PT ;  /* 0x000000011bff7812 */ /* 0x000fe2000784c0ff */
[----:B------:R-:W-:Y:S01]  /*5df0*/  FMUL R27, R37, UR32 ;  /* 0x00000020251b7c20 */ /* 0x000fe20008400000 */
[C---:B------:R-:W-:Y:S02]  /*5e00*/  SHF.R.U64 R29, R122.reuse, 0x1c, RZ ;  /* 0x0000001c7a1d7819 */ /* 0x040fe400000012ff */
[----:B------:R-:W-:-:S02]  /*5e10*/  SHF.R.U64 R31, R122, 0x1a, RZ ;  /* 0x0000001a7a1f7819 */ /* 0x000fc400000012ff */
[----:B------:R-:W-:Y:S02]  /*5e20*/  FSEL R25, R25, -INF , !P6 ;  /* 0xff80000019197808 */ /* 0x000fe40007000000 */
[----:B------:R-:W-:Y:S01]  /*5e30*/  LOP3.LUT P6, RZ, R29, 0x1, RZ, 0xc0, !PT ;  /* 0x000000011dff7812 */ /* 0x000fe200078cc0ff */
[----:B------:R-:W-:Y:S01]  /*5e40*/  FMUL R29, R39, UR32 ;  /* 0x00000020271d7c20 */ /* 0x000fe20008400000 */
[----:B------:R-:W-:Y:S02]  /*5e50*/  FSEL R27, R27, -INF , !P0 ;  /* 0xff8000001b1b7808 */ /* 0x000fe40004000000 */
[----:B------:R-:W-:Y:S02]  /*5e60*/  LOP3.LUT P0, RZ, R31, 0x1, RZ, 0xc0, !PT ;  /* 0x000000011fff7812 */ /* 0x000fe4000780c0ff */
[C---:B------:R-:W-:Y:S02]  /*5e70*/  SHF.R.U64 R31, R122.reuse, 0x18, RZ ;  /* 0x000000187a1f7819 */ /* 0x040fe400000012ff */
        /* <DEDUP_REMOVED lines=10> */
[----:B------:R-:W-:Y:S02]  /*5f20*/  LOP3.LUT P0, RZ, R35, 0x1, RZ, 0xc0, !PT ;  /* 0x0000000123ff7812 */ /* 0x000fe4000780c0ff */
[----:B------:R-:W-:Y:S02]  /*5f30*/  FMNMX3 R35, R4, R5, R6, !PT ;  /* 0x0000000504237276 */ /* 0x000fe40007800006 */
[----:B------:R-:W-:Y:S02]  /*5f40*/  FSEL R32, R32, -INF , !P2 ;  /* 0xff80000020207808 */ /* 0x000fe40005000000 */
[----:B------:R-:W-:Y:S02]  /*5f50*/  LOP3.LUT P2, RZ, R33, 0x1, RZ, 0xc0, !PT ;  /* 0x0000000121ff7812 */ /* 0x000fe4000784c0ff */
[----:B------:R-:W-:-:S02]  /*5f60*/  SHF.R.U64 R37, R122, 0x13, RZ ;  /* 0x000000137a257819 */ /* 0x000fc400000012ff */
[----:B------:R-:W-:Y:S02]  /*5f70*/  FMNMX3 R35, R35, R7, R8, !PT ;  /* 0x0000000723237276 */ /* 0x000fe40007800008 */
[----:B------:R-:W-:Y:S02]  /*5f80*/  FSEL R36, R36, -INF , !P2 ;  /* 0xff80000024247808 */ /* 0x000fe40005000000 */
[----:B------:R-:W-:Y:S02]  /*5f90*/  LOP3.LUT P2, RZ, R37, 0x1, RZ, 0xc0, !PT ;  /* 0x0000000125ff7812 */ /* 0x000fe4000784c0ff */
[----:B------:R-:W-:Y:S01]  /*5fa0*/  FMNMX3 R37, R35, R9, R10, !PT ;  /* 0x0000000923257276 */ /* 0x000fe2000780000a */
[----:B------:R-:W-:Y:S01]  /*5fb0*/  FMUL R35, R45, UR32 ;  /* 0x000000202d237c20 */ /* 0x000fe20008400000 */
[----:B------:R-:W-:Y:S02]  /*5fc0*/  SHF.R.U64 R39, R122, 0x12, RZ ;  /* 0x000000127a277819 */ /* 0x000fe400000012ff */
[----:B------:R-:W-:-:S02]  /*5fd0*/  FMNMX3 R37, R37, R11, R12, !PT ;  /* 0x0000000b25257276 */ /* 0x000fc4000780000c */
[----:B------:R-:W-:Y:S02]  /*5fe0*/  FSEL R35, R35, -INF , !P0 ;  /* 0xff80000023237808 */ /* 0x000fe40004000000 */
[----:B------:R-:W-:Y:S02]  /*5ff0*/  LOP3.LUT P0, RZ, R39, 0x1, RZ, 0xc0, !PT ;  /* 0x0000000127ff7812 */ /* 0x000fe4000780c0ff */
[----:B------:R-:W-:Y:S01]  /*6000*/  FMNMX3 R39, R37, R13, R14, !PT ;  /* 0x0000000d25277276 */ /* 0x000fe2000780000e */
[----:B------:R-:W-:Y:S01]  /*6010*/  FMUL R37, R47, UR32 ;  /* 0x000000202f257c20 */ /* 0x000fe20008400000 */
[----:B------:R-:W-:Y:S02]  /*6020*/  SHF.R.U64 R33, R122, 0x15, RZ ;  /* 0x000000157a217819 */ /* 0x000fe400000012ff */
[----:B------:R-:W-:Y:S02]  /*6030*/  FMNMX3 R39, R39, R15, R16, !PT ;  /* 0x0000000f27277276 */ /* 0x000fe40007800010 */
[----:B------:R-:W-:-:S02]  /*6040*/  FSEL R34, R34, -INF , !P1 ;  /* 0xff80000022227808 */ /* 0x000fc40004800000 */
[----:B------:R-:W-:Y:S02]  /*6050*/  FMNMX3 R39, R39, R112, R113, !PT ;  /* 0x0000007027277276 */ /* 0x000fe40007800071 */
[----:B------:R-:W-:Y:S01]  /*6060*/  LOP3.LUT P1, RZ, R33, 0x1, RZ, 0xc0, !PT ;  /* 0x0000000121ff7812 */ /* 0x000fe2000782c0ff */
[----:B------:R-:W-:Y:S01]  /*6070*/  FMUL R33, R43, UR32 ;  /* 0x000000202b217c20 */ /* 0x000fe20008400000 */
[----:B------:R-:W-:Y:S02]  /*6080*/  FMNMX3 R39, R39, R114, R117, !PT ;  /* 0x0000007227277276 */ /* 0x000fe40007800075 */
[----:B------:R-:W-:Y:S02]  /*6090*/  SHF.R.U64 R38, R122, 0x14, RZ ;  /* 0x000000147a267819 */ /* 0x000fe400000012ff */
[----:B------:R-:W-:Y:S02]  /*60a0*/  FMNMX3 R39, R39, R116, R119, !PT ;  /* 0x0000007427277276 */ /* 0x000fe40007800077 */
[----:B------:R-:W-:-:S02]  /*60b0*/  FSEL R33, R33, -INF , !P6 ;  /* 0xff80000021217808 */ /* 0x000fc40007000000 */
[----:B------:R-:W-:Y:S02]  /*60c0*/  FMNMX3 R39, R39, R121, R118, !PT ;  /* 0x0000007927277276 */ /* 0x000fe40007800076 */
[----:B------:R-:W-:Y:S01]  /*60d0*/  LOP3.LUT P6, RZ, R38, 0x1, RZ, 0xc0, !PT ;  /* 0x0000000126ff7812 */ /* 0x000fe200078cc0ff */
[----:B------:R-:W-:Y:S01]  /*60e0*/  FMUL R38, R46, UR32 ;  /* 0x000000202e267c20 */ /* 0x000fe20008400000 */
[----:B------:R-:W-:Y:S02]  /*60f0*/  SHF.R.U64 R40, R122, 0x11, RZ ;  /* 0x000000117a287819 */ /* 0x000fe400000012ff */
[----:B------:R-:W-:Y:S02]  /*6100*/  FMNMX3 R39, R39, R115, R24, !PT ;  /* 0x0000007327277276 */ /* 0x000fe40007800018 */
[----:B------:R-:W-:Y:S02]  /*6110*/  FSEL R38, R38, -INF , !P1 ;  /* 0xff80000026267808 */ /* 0x000fe40004800000 */
[----:B------:R-:W-:Y:S01]  /*6120*/  LOP3.LUT P1, RZ, R40, 0x1, RZ, 0xc0, !PT ;  /* 0x0000000128ff7812 */ /* 0x000fe2000782c0ff */
[----:B------:R-:W-:Y:S01]  /*6130*/  FMUL R40, R48, UR32 ;  /* 0x0000002030287c20 */ /* 0x000fe20008400000 */
[----:B------:R-:W-:-:S02]  /*6140*/  FMNMX3 R39, R39, R17, R18, !PT ;  /* 0x0000001127277276 */ /* 0x000fc40007800012 */
[C---:B------:R-:W-:Y:S02]  /*6150*/  SHF.R.U64 R42, R122.reuse, 0x10, RZ ;  /* 0x000000107a2a7819 */ /* 0x040fe400000012ff */
[----:B------:R-:W-:Y:S02]  /*6160*/  SHF.R.U64 R41, R122, 0xf, RZ ;  /* 0x0000000f7a297819 */ /* 0x000fe400000012ff */
[----:B------:R-:W-:Y:S02]  /*6170*/  FSEL R37, R37, -INF , !P6 ;  /* 0xff80000025257808 */ /* 0x000fe40007000000 */
[----:B------:R-:W-:Y:S02]  /*6180*/  FMNMX3 R39, R39, R19, R20, !PT ;  /* 0x0000001327277276 */ /* 0x000fe40007800014 */
[----:B------:R-:W-:Y:S01]  /*6190*/  LOP3.LUT P6, RZ, R42, 0x1, RZ, 0xc0, !PT ;  /* 0x000000012aff7812 */ /* 0x000fe200078cc0ff */
[----:B------:R-:W-:Y:S01]  /*61a0*/  FMUL R42, R49, UR32 ;  /* 0x00000020312a7c20 */ /* 0x000fe20008400000 */
[----:B------:R-:W-:-:S02]  /*61b0*/  FSEL R40, R40, -INF , !P2 ;  /* 0xff80000028287808 */ /* 0x000fc40005000000 */
[----:B------:R-:W-:Y:S01]  /*61c0*/  LOP3.LUT P2, RZ, R41, 0x1, RZ, 0xc0, !PT ;  /* 0x0000000129ff7812 */ /* 0x000fe2000784c0ff */
[----:B------:R-:W-:Y:S01]  /*61d0*/  FMUL R41, R50, UR32 ;  /* 0x0000002032297c20 */ /* 0x000fe20008400000 */
[C---:B------:R-:W-:Y:S02]  /*61e0*/  SHF.R.U64 R44, R122.reuse, 0xe, RZ ;  /* 0x0000000e7a2c7819 */ /* 0x040fe400000012ff */
[----:B------:R-:W-:Y:S02]  /*61f0*/  FMNMX3 R39, R39, R21, R22, !PT ;  /* 0x0000001527277276 */ /* 0x000fe40007800016 */
[----:B------:R-:W-:Y:S02]  /*6200*/  SHF.R.U64 R43, R122, 0xd, RZ ;  /* 0x0000000d7a2b7819 */ /* 0x000fe400000012ff */
[----:B------:R-:W-:Y:S02]  /*6210*/  FSEL R42, R42, -INF , !P0 ;  /* 0xff8000002a2a7808 */ /* 0x000fe40004000000 */
[----:B------:R-:W-:Y:S01]  /*6220*/  LOP3.LUT P0, RZ, R44, 0x1, RZ, 0xc0, !PT ;  /* 0x000000012cff7812 */ /* 0x000fe2000780c0ff */
[----:B------:R-:W-:Y:S01]  /*6230*/  FMUL R44, R51, UR32 ;  /* 0x00000020332c7c20 */ /* 0x000fe20008400000 */
[----:B------:R-:W-:-:S02]  /*6240*/  FMNMX3 R39, R39, R23, R26, !PT ;  /* 0x0000001727277276 */ /* 0x000fc4000780001a */
[----:B------:R-:W-:Y:S02]  /*6250*/  FSEL R41, R41, -INF , !P1 ;  /* 0xff80000029297808 */ /* 0x000fe40004800000 */
[----:B------:R-:W-:Y:S01]  /*6260*/  LOP3.LUT P1, RZ, R43, 0x1, RZ, 0xc0, !PT ;  /* 0x000000012bff7812 */ /* 0x000fe2000782c0ff */
[----:B------:R-:W-:Y:S01]  /*6270*/  FMUL R43, R52, UR32 ;  /* 0x00000020342b7c20 */ /* 0x000fe20008400000 */
[C---:B------:R-:W-:Y:S02]  /*6280*/  SHF.R.U64 R46, R122.reuse, 0xc, RZ ;  /* 0x0000000c7a2e7819 */ /* 0x040fe400000012ff */
[----:B------:R-:W-:Y:S02]  /*6290*/  FMNMX3 R39, R39, R25, R28, !PT ;  /* 0x0000001927277276 */ /* 0x000fe4000780001c */
[----:B------:R-:W-:Y:S02]  /*62a0*/  SHF.R.U64 R45, R122, 0xb, RZ ;  /* 0x0000000b7a2d7819 */ /* 0x000fe400000012ff */
[----:B------:R-:W-:-:S02]  /*62b0*/  FSEL R44, R44, -INF , !P6 ;  /* 0xff8000002c2c7808 */ /* 0x000fc40007000000 */
[----:B------:R-:W-:Y:S01]  /*62c0*/  LOP3.LUT P6, RZ, R46, 0x1, RZ, 0xc0, !PT ;  /* 0x000000012eff7812 */ /* 0x000fe200078cc0ff */
[----:B------:R-:W-:Y:S01]  /*62d0*/  FMUL R46, R53, UR32 ;  /* 0x00000020352e7c20 */ /* 0x000fe20008400000 */
[----:B------:R-:W-:Y:S02]  /*62e0*/  FSEL R43, R43, -INF , !P2 ;  /* 0xff8000002b2b7808 */ /* 0x000fe40005000000 */
[----:B------:R-:W-:Y:S02]  /*62f0*/  FMNMX3 R39, R39, R27, R30, !PT ;  /* 0x0000001b27277276 */ /* 0x000fe4000780001e */
[----:B------:R-:W-:Y:S01]  /*6300*/  LOP3.LUT P2, RZ, R45, 0x1, RZ, 0xc0, !PT ;  /* 0x000000012dff7812 */ /* 0x000fe2000784c0ff */
[----:B------:R-:W-:Y:S01]  /*6310*/  FMUL R45, R54, UR32 ;  /* 0x00000020362d7c20 */ /* 0x000fe20008400000 */
[C---:B------:R-:W-:Y:S02]  /*6320*/  SHF.R.U64 R48, R122.reuse, 0xa, RZ ;  /* 0x0000000a7a307819 */ /* 0x040fe400000012ff */
[----:B------:R-:W-:-:S02]  /*6330*/  SHF.R.U64 R47, R122, 0x9, RZ ;  /* 0x000000097a2f7819 */ /* 0x000fc400000012ff */
[----:B------:R-:W-:Y:S02]  /*6340*/  FMNMX3 R39, R39, R29, R32, !PT ;  /* 0x0000001d27277276 */ /* 0x000fe40007800020 */
[----:B------:R-:W-:Y:S02]  /*6350*/  FSEL R46, R46, -INF , !P0 ;  /* 0xff8000002e2e7808 */ /* 0x000fe40004000000 */
[----:B------:R-:W-:Y:S01]  /*6360*/  LOP3.LUT P0, RZ, R48, 0x1, RZ, 0xc0, !PT ;  /* 0x0000000130ff7812 */ /* 0x000fe2000780c0ff */
[----:B------:R-:W-:Y:S01]  /*6370*/  FMUL R48, R55, UR32 ;  /* 0x0000002037307c20 */ /* 0x000fe20008400000 */
[----:B------:R-:W-:Y:S01]  /*6380*/  FSEL R45, R45, -INF , !P1 ;  /* 0xff8000002d2d7808 */ /* 0x000fe20004800000 */
[----:B------:R-:W-:Y:S01]  /*6390*/  FMUL R55, R62, UR32 ;  /* 0x000000203e377c20 */ /* 0x000fe20008400000 */
[----:B------:R-:W-:Y:S01]  /*63a0*/  LOP3.LUT P1, RZ, R47, 0x1, RZ, 0xc0, !PT ;  /* 0x000000012fff7812 */ /* 0x000fe2000782c0ff */
[----:B------:R-:W-:Y:S01]  /*63b0*/  FMUL R47, R56, UR32 ;  /* 0x00000020382f7c20 */ /* 0x000fe20008400000 */
[----:B------:R-:W-:Y:S01]  /*63c0*/  FMNMX3 R39, R39, R31, R34, !PT ;  /* 0x0000001f27277276 */ /* 0x000fe20007800022 */
[----:B------:R-:W-:Y:S01]  /*63d0*/  FMUL R56, R66, UR32 ;  /* 0x0000002042387c20 */ /* 0x000fe20008400000 */
[----:B------:R-:W-:-:S02]  /*63e0*/  SHF.R.U64 R50, R122, 0x8, RZ ;  /* 0x000000087a327819 */ /* 0x000fc400000012ff */
[----:B------:R-:W-:Y:S02]  /*63f0*/  SHF.R.U64 R49, R122, 0x7, RZ ;  /* 0x000000077a317819 */ /* 0x000fe400000012ff */
[----:B------:R-:W-:Y:S02]  /*6400*/  FSEL R48, R48, -INF , !P6 ;  /* 0xff80000030307808 */ /* 0x000fe40007000000 */
[----:B------:R-:W-:Y:S02]  /*6410*/  FMNMX3 R39, R39, R33, R36, !PT ;  /* 0x0000002127277276 */ /* 0x000fe40007800024 */
[----:B------:R-:W-:Y:S01]  /*6420*/  LOP3.LUT P6, RZ, R50, 0x1, RZ, 0xc0, !PT ;  /* 0x0000000132ff7812 */ /* 0x000fe200078cc0ff */
[----:B------:R-:W-:Y:S01]  /*6430*/  FMUL R50, R57, UR32 ;  /* 0x0000002039327c20 */ /* 0x000fe20008400000 */
[----:B------:R-:W-:Y:S01]  /*6440*/  FSEL R47, R47, -INF , !P2 ;  /* 0xff8000002f2f7808 */ /* 0x000fe20005000000 */
[----:B------:R-:W-:Y:S01]  /*6450*/  FMUL R57, R65, UR32 ;  /* 0x0000002041397c20 */ /* 0x000fe20008400000 */
[----:B------:R-:W-:Y:S01]  /*6460*/  LOP3.LUT P2, RZ, R49, 0x1, RZ, 0xc0, !PT ;  /* 0x0000000131ff7812 */ /* 0x000fe2000784c0ff */
[----:B------:R-:W-:Y:S01]  /*6470*/  FMUL R49, R58, UR32 ;  /* 0x000000203a317c20 */ /* 0x000fe20008400000 */
[----:B------:R-:W-:Y:S01]  /*6480*/  SHF.R.U64 R52, R122, 0x6, RZ ;  /* 0x000000067a347819 */ /* 0x000fe200000012ff */
[----:B------:R-:W-:Y:S01]  /*6490*/  FMUL R58, R64, UR32 ;  /* 0x00000020403a7c20 */ /* 0x000fe20008400000 */
[----:B------:R-:W-:-:S02]  /*64a0*/  FMNMX3 R39, R39, R35, R38, !PT ;  /* 0x0000002327277276 */ /* 0x000fc40007800026 */
[----:B------:R-:W-:Y:S02]  /*64b0*/  SHF.R.U64 R51, R122, 0x5, RZ ;  /* 0x000000057a337819 */ /* 0x000fe400000012ff */
[----:B------:R-:W-:Y:S02]  /*64c0*/  FSEL R50, R50, -INF , !P0 ;  /* 0xff80000032327808 */ /* 0x000fe40004000000 */
[----:B------:R-:W-:Y:S01]  /*64d0*/  LOP3.LUT P0, RZ, R52, 0x1, RZ, 0xc0, !PT ;  /* 0x0000000134ff7812 */ /* 0x000fe2000780c0ff */
[----:B------:R-:W-:Y:S01]  /*64e0*/  FMUL R52, R59, UR32 ;  /* 0x000000203b347c20 */ /* 0x000fe20008400000 */
[----:B------:R-:W-:Y:S01]  /*64f0*/  FMNMX3 R39, R39, R37, R40, !PT ;  /* 0x0000002527277276 */ /* 0x000fe20007800028 */
[----:B------:R-:W-:Y:S01]  /*6500*/  FMUL R59, R63, UR32 ;  /* 0x000000203f3b7c20 */ /* 0x000fe20008400000 */
[----:B------:R-:W-:Y:S02]  /*6510*/  FSEL R49, R49, -INF , !P1 ;  /* 0xff80000031317808 */ /* 0x000fe40004800000 */
[----:B------:R-:W-:Y:S01]  /*6520*/  LOP3.LUT P1, RZ, R51, 0x1, RZ, 0xc0, !PT ;  /* 0x0000000133ff7812 */ /* 0x000fe2000782c0ff */
[----:B------:R-:W-:Y:S01]  /*6530*/  FMUL R51, R60, UR32 ;  /* 0x000000203c337c20 */ /* 0x000fe20008400000 */
[----:B------:R-:W-:-:S02]  /*6540*/  SHF.R.U64 R54, R122, 0x4, RZ ;  /* 0x000000047a367819 */ /* 0x000fc400000012ff */
[----:B------:R-:W-:Y:S02]  /*6550*/  FMNMX3 R39, R39, R42, R41, !PT ;  /* 0x0000002a27277276 */ /* 0x000fe40007800029 */
[----:B------:R-:W-:Y:S02]  /*6560*/  SHF.R.U64 R53, R122, 0x3, RZ ;  /* 0x000000037a357819 */ /* 0x000fe400000012ff */
[----:B------:R-:W-:Y:S02]  /*6570*/  FSEL R52, R52, -INF , !P6 ;  /* 0xff80000034347808 */ /* 0x000fe40007000000 */
[----:B------:R-:W-:Y:S01]  /*6580*/  LOP3.LUT P6, RZ, R54, 0x1, RZ, 0xc0, !PT ;  /* 0x0000000136ff7812 */ /* 0x000fe200078cc0ff */
[----:B------:R-:W-:Y:S01]  /*6590*/  FMUL R54, R61, UR32 ;  /* 0x000000203d367c20 */ /* 0x000fe20008400000 */
[----:B------:R-:W-:Y:S02]  /*65a0*/  FSEL R51, R51, -INF , !P2 ;  /* 0xff80000033337808 */ /* 0x000fe40005000000 */
[----:B------:R-:W-:-:S02]  /*65b0*/  FMNMX3 R39, R39, R44, R43, !PT ;  /* 0x0000002c27277276 */ /* 0x000fc4000780002b */
[----:B------:R-:W-:Y:S02]  /*65c0*/  LOP3.LUT P2, RZ, R53, 0x1, RZ, 0xc0, !PT ;  /* 0x0000000135ff7812 */ /* 0x000fe4000784c0ff */
[----:B------:R-:W-:Y:S02]  /*65d0*/  SHF.R.U64 R53, R122, 0x2, RZ ;  /* 0x000000027a357819 */ /* 0x000fe400000012ff */
[----:B------:R-:W-:Y:S02]  /*65e0*/  FMNMX3 R39, R39, R46, R45, !PT ;  /* 0x0000002e27277276 */ /* 0x000fe4000780002d */
[----:B------:R-:W-:Y:S02]  /*65f0*/  FSEL R54, R54, -INF , !P0 ;  /* 0xff80000036367808 */ /* 0x000fe40004000000 */
[----:B------:R-:W-:Y:S01]  /*6600*/  LOP3.LUT P0, RZ, R53, 0x1, RZ, 0xc0, !PT ;  /* 0x0000000135ff7812 */ /* 0x000fe2000780c0ff */
[----:B------:R-:W-:Y:S01]  /*6610*/  FMUL R53, R67, UR32 ;  /* 0x0000002043357c20 */ /* 0x000fe20008400000 */
[----:B------:R-:W-:-:S02]  /*6620*/  FMNMX3 R39, R39, R48, R47, !PT ;  /* 0x0000003027277276 */ /* 0x000fc4000780002f */
[----:B------:R-:W-:Y:S02]  /*6630*/  SHF.R.U64 R122, R122, 0x1, RZ ;  /* 0x000000017a7a7819 */ /* 0x000fe400000012ff */
[----:B------:R-:W-:Y:S02]  /*6640*/  FMNMX3 R39, R39, R50, R49, !PT ;  /* 0x0000003227277276 */ /* 0x000fe40007800031 */
[----:B------:R-:W-:Y:S02]  /*6650*/  FSEL R55, R55, -INF , !P1 ;  /* 0xff80000037377808 */ /* 0x000fe40004800000 */
[----:B------:R-:W-:Y:S02]  /*6660*/  FMNMX3 R39, R39, R52, R51, !PT ;  /* 0x0000003427277276 */ /* 0x000fe40007800033 */
[----:B------:R-:W-:Y:S01]  /*6670*/  FSEL R57, R57, -INF , !P0 ;  /* 0xff80000039397808 */ /* 0x000fe20004000000 */
[----:B--2---:R-:W1:Y:S01]  /*6680*/  SYNCS.PHASECHK.TRANS64.TRYWAIT P0, [UR11], R111 ;  /* 0x0000006fff0075a7 */ /* 0x004e62000800110b */
[----:B------:R-:W-:Y:S01]  /*6690*/  LOP3.LUT P1, RZ, R122, 0x1, RZ, 0xc0, !PT ;  /* 0x000000017aff7812 */ /* 0x000fe2000782c0ff */
[----:B------:R-:W-:Y:S01]  /*66a0*/  IMAD.WIDE R122, R103, 0x2, R100 ;  /* 0x00000002677a7825 */ /* 0x000fe200078e0264 */
[----:B------:R-:W-:-:S02]  /*66b0*/  FSEL R59, R59, -INF , !P6 ;  /* 0xff8000003b3b7808 */ /* 0x000fc40007000000 */
[----:B------:R-:W-:Y:S02]  /*66c0*/  FSEL R58, R58, -INF , !P2 ;  /* 0xff8000003a3a7808 */ /* 0x000fe40005000000 */
[----:B------:R-:W-:Y:S02]  /*66d0*/  FMNMX3 R39, R39, R54, R55, !PT ;  /* 0x0000003627277276 */ /* 0x000fe40007800037 */
[----:B------:R-:W-:Y:S02]  /*66e0*/  FSEL R56, R56, -INF , !P1 ;  /* 0xff80000038387808 */ /* 0x000fe40004800000 */
[----:B------:R-:W-:Y:S02]  /*66f0*/  FMNMX3 R39, R39, R59, R58, !PT ;  /* 0x0000003b27277276 */ /* 0x000fe4000780003a */
[----:B------:R-:W-:Y:S02]  /*6700*/  FSEL R53, R53, -INF , !P3 ;  /* 0xff80000035357808 */ /* 0x000fe40005800000 */
[----:B------:R-:W-:-:S04]  /*6710*/  FMNMX3 R39, R39, R57, R56, !PT ;  /* 0x0000003927277276 */ /* 0x000fc80007800038 */
[----:B------:R-:W-:-:S05]  /*6720*/  FMNMX3 R39, R39, R53, R110, !PT ;  /* 0x0000003527277276 */ /* 0x000fca000780006e */
[--C-:B------:R-:W-:Y:S01]  /*6730*/  FADD R112, R112, -R39.reuse ;  /* 0x8000002770707221 */ /* 0x100fe20000000000 */
        /* <DEDUP_REMOVED lines=19> */
[----:B------:R-:W-:Y:S01]  /*6870*/  FMUL R65, R112, 1.4426950216293334961 ;  /* 0x3fb8aa3b70417820 */ /* 0x000fe20000400000 */
        /* <DEDUP_REMOVED lines=19> */
[----:B------:R-:W2:Y:S01]  /*69b0*/  MUFU.EX2 R4, R4 ;  /* 0x0000000400047308 */ /* 0x000ea20000000800 */
[----:B------:R-:W-:-:S07]  /*69c0*/  FADD R118, R118, -R39 ;  /* 0x8000002776767221 */ /* 0x000fce0000000000 */
[----:B------:R-:W3:Y:S08]  /*69d0*/  MUFU.EX2 R5, R5 ;  /* 0x0000000500057308 */ /* 0x000ef00000000800 */
[----:B------:R-:W4:Y:S08]  /*69e0*/  MUFU.EX2 R6, R6 ;  /* 0x0000000600067308 */ /* 0x000f300000000800 */
[----:B------:R-:W0:Y:S08]  /*69f0*/  MUFU.EX2 R7, R7 ;  /* 0x0000000700077308 */ /* 0x000e300000000800 */
        /* <DEDUP_REMOVED lines=13> */
[----:B------:R0:W0:Y:S08]  /*6ad0*/  MUFU.EX2 R117, R116 ;  /* 0x0000007400757308 */ /* 0x0000300000000800 */
[----:B------:R-:W0:Y:S08]  /*6ae0*/  MUFU.EX2 R112, R112 ;  /* 0x0000007000707308 */ /* 0x000e300000000800 */
[----:B------:R-:W0:Y:S01]  /*6af0*/  MUFU.EX2 R121, R121 ;  /* 0x0000007900797308 */ /* 0x000e220000000800 */
[----:B-1234-:R-:W-:Y:S05]  /*6b00*/  @!P0 BRA `(.L_x_18) ;  /* 0x0000002000e48947 */ /* 0x01efea0003800000 */
.L_x_26:
[----:B------:R-:W-:-:S04]  /*6b10*/  IMAD.WIDE R128, R103, 0x2, R92 ;  /* 0x0000000267807825 */ /* 0x000fc800078e025c */
[----:B------:R-:W-:Y:S01]  /*6b20*/  FMUL R114, R118, 1.4426950216293334961 ;  /* 0x3fb8aa3b76727820 */ /* 0x000fe20000400000 */
[----:B------:R-:W-:Y:S01]  /*6b30*/  FADD R115, R115, -R39 ;  /* 0x8000002773737221 */ /* 0x000fe20000000000 */
[----:B------:R-:W2:Y:S01]  /*6b40*/  LDG.E.U16 R61, desc[UR18][R122.64] ;  /* 0x000000127a3d7981 */ /* 0x000ea2000c1e1500 */
[----:B------:R-:W-:-:S03]  /*6b50*/  IMAD.WIDE R118, R103, 0x2, R98 ;  /* 0x0000000267767825 */ /* 0x000fc600078e0262 */
[----:B------:R1:W3:Y:S01]  /*6b60*/  LDG.E.U16 R63, desc[UR18][R128.64] ;  /* 0x00000012803f7981 */ /* 0x0002e2000c1e1500 */
[----:B------:R-:W-:-:S04]  /*6b70*/  IMAD.WIDE R130, R103, 0x2, R90 ;  /* 0x0000000267827825 */ /* 0x000fc800078e025a */
[C---:B------:R-:W-:Y:S01]  /*6b80*/  IMAD.WIDE R124, R103.reuse, 0x2, R96 ;  /* 0x00000002677c7825 */ /* 0x040fe200078e0260 */
[----:B------:R4:W5:Y:S03]  /*6b90*/  LDG.E.U16 R60, desc[UR18][R118.64] ;  /* 0x00000012763c7981 */ /* 0x000966000c1e1500 */
[C---:B------:R-:W-:Y:S01]  /*6ba0*/  IMAD.WIDE R132, R103.reuse, 0x2, R88 ;  /* 0x0000000267847825 */ /* 0x040fe200078e0258 */
[----:B------:R-:W2:Y:S03]  /*6bb0*/  LDG.E.U16 R62, desc[UR18][R130.64] ;  /* 0x00000012823e7981 */ /* 0x000ea6000c1e1500 */
[----:B------:R-:W-:-:S04]  /*6bc0*/  IMAD.WIDE R126, R103, 0x2, R94 ;  /* 0x00000002677e7825 */ /* 0x000fc800078e025e */
[----:B0-----:R-:W-:Y:S01]  /*6bd0*/  FMUL R116, R115, 1.4426950216293334961 ;  /* 0x3fb8aa3b73747820 */ /* 0x001fe20000400000 */
[----:B------:R0:W2:Y:S01]  /*6be0*/  LDG.E.U16 R111, desc[UR18][R124.64] ;  /* 0x000000127c6f7981 */ /* 0x0000a2000c1e1500 */
[----:B------:R-:W-:Y:S01]  /*6bf0*/  FADD R24, R24, -R39 ;  /* 0x8000002718187221 */ /* 0x000fe20000000000 */
[----:B-1----:R-:W-:-:S04]  /*6c00*/  IMAD.WIDE R128, R103, 0x2, R86 ;  /* 0x0000000267807825 */ /* 0x002fc800078e0256 */
[--C-:B------:R-:W-:Y:S01]  /*6c10*/  FADD R26, R26, -R39.reuse ;  /* 0x800000271a1a7221 */ /* 0x100fe20000000000 */
[----:B------:R-:W2:Y:S01]  /*6c20*/  LDG.E.U16 R113, desc[UR18][R132.64] ;  /* 0x0000001284717981 */ /* 0x000ea2000c1e1500 */
[--C-:B------:R-:W-:Y:S01]  /*6c30*/  FADD R32, R32, -R39.reuse ;  /* 0x8000002720207221 */ /* 0x100fe20000000000 */
[--C-:B------:R-:W-:Y:S01]  /*6c40*/  FADD R30, R30, -R39.reuse ;  /* 0x800000271e1e7221 */ /* 0x100fe20000000000 */
[--C-:B------:R-:W-:Y:S01]  /*6c50*/  FADD R36, R36, -R39.reuse ;  /* 0x8000002724247221 */ /* 0x100fe20000000000 */
[----:B------:R1:W2:Y:S01]  /*6c60*/  LDG.E.U16 R115, desc[UR18][R126.64] ;  /* 0x000000127e737981 */ /* 0x0002a2000c1e1500 */
[--C-:B------:R-:W-:Y:S01]  /*6c70*/  FADD R37, R37, -R39.reuse ;  /* 0x8000002725257221 */ /* 0x100fe20000000000 */
[----:B------:R-:W0:Y:S02]  /*6c80*/  MUFU.EX2 R114, R114 ;  /* 0x0000007200727308 */ /* 0x000e240000000800 */
[----:B------:R0:W2:Y:S01]  /*6c90*/  LDG.E.U16 R119, desc[UR18][R128.64] ;  /* 0x0000001280777981 */ /* 0x0000a2000c1e1500 */
[----:B------:R-:W-:Y:S01]  /*6ca0*/  FMUL R122, R24, 1.4426950216293334961 ;  /* 0x3fb8aa3b187a7820 */ /* 0x000fe20000400000 */
[----:B------:R-:W-:-:S04]  /*6cb0*/  FADD R24, R17, -R39 ;  /* 0x8000002711187221 */ /* 0x000fc80000000000 */
[----:B------:R0:W1:Y:S02]  /*6cc0*/  MUFU.EX2 R123, R116 ;  /* 0x00000074007b7308 */ /* 0x0000640000000800 */
[----:B0-----:R-:W-:Y:S01]  /*6cd0*/  FMUL R116, R24, 1.4426950216293334961 ;  /* 0x3fb8aa3b18747820 */ /* 0x001fe20000400000 */
[----:B------:R-:W-:-:S04]  /*6ce0*/  FADD R24, R18, -R39 ;  /* 0x8000002712187221 */ /* 0x000fc80000000000 */
[----:B----4-:R-:W-:Y:S01]  /*6cf0*/  FMUL R118, R24, 1.4426950216293334961 ;  /* 0x3fb8aa3b18767820 */ /* 0x010fe20000400000 */
[----:B------:R-:W-:-:S04]  /*6d00*/  FADD R24, R19, -R39 ;  /* 0x8000002713187221 */ /* 0x000fc80000000000 */
[----:B------:R-:W-:Y:S01]  /*6d10*/  FMUL R124, R24, 1.4426950216293334961 ;  /* 0x3fb8aa3b187c7820 */ /* 0x000fe20000400000 */
[--C-:B------:R-:W-:Y:S01]  /*6d20*/  FADD R24, R20, -R39.reuse ;  /* 0x8000002714187221 */ /* 0x100fe20000000000 */
[----:B------:R0:W4:Y:S03]  /*6d30*/  MUFU.EX2 R17, R122 ;  /* 0x0000007a00117308 */ /* 0x0001260000000800 */
[----:B0-----:R-:W-:Y:S01]  /*6d40*/  FMUL R122, R24, 1.4426950216293334961 ;  /* 0x3fb8aa3b187a7820 */ /* 0x001fe20000400000 */
[----:B------:R-:W-:-:S04]  /*6d50*/  FADD R24, R21, -R39 ;  /* 0x8000002715187221 */ /* 0x000fc80000000000 */
[----:B------:R0:W-:Y:S01]  /*6d60*/  MUFU.EX2 R19, R118 ;  /* 0x0000007600137308 */ /* 0x0001e20000000800 */
[----:B------:R-:W-:Y:S01]  /*6d70*/  FMUL R125, R24, 1.4426950216293334961 ;  /* 0x3fb8aa3b187d7820 */ /* 0x000fe20000400000 */
[----:B------:R-:W-:Y:S01]  /*6d80*/  FADD R24, R22, -R39 ;  /* 0x8000002716187221 */ /* 0x000fe20000000000 */
[----:B0-----:R-:W-:-:S05]  /*6d90*/  FMUL R118, R26, 1.4426950216293334961 ;  /* 0x3fb8aa3b1a767820 */ /* 0x001fca0000400000 */
[----:B------:R0:W1:Y:S01]  /*6da0*/  MUFU.EX2 R18, R116 ;  /* 0x0000007400127308 */ /* 0x0000620000000800 */
[----:B------:R-:W-:-:S07]  /*6db0*/  FADD R26, R25, -R39 ;  /* 0x80000027191a7221 */ /* 0x000fce0000000000 */
[----:B------:R1:W-:Y:S01]  /*6dc0*/  MUFU.EX2 R25, R118 ;  /* 0x0000007600197308 */ /* 0x0003e20000000800 */
[----:B0-----:R-:W-:Y:S01]  /*6dd0*/  FMUL R116, R24, 1.4426950216293334961 ;  /* 0x3fb8aa3b18747820 */ /* 0x001fe20000400000 */
[----:B------:R-:W-:-:S06]  /*6de0*/  FADD R24, R23, -R39 ;  /* 0x8000002717187221 */ /* 0x000fcc0000000000 */
[----:B------:R0:W-:Y:S01]  /*6df0*/  MUFU.EX2 R22, R125 ;  /* 0x0000007d00167308 */ /* 0x0001e20000000800 */
[----:B-1----:R-:W-:Y:S01]  /*6e00*/  FMUL R118, R32, 1.4426950216293334961 ;  /* 0x3fb8aa3b20767820 */ /* 0x002fe20000400000 */
[----:B------:R-:W-:-:S06]  /*6e10*/  FADD R32, R31, -R39 ;  /* 0x800000271f207221 */ /* 0x000fcc0000000000 */
[----:B------:R1:W-:Y:S01]  /*6e20*/  MUFU.EX2 R23, R116 ;  /* 0x0000007400177308 */ /* 0x0003e20000000800 */
[----:B0-----:R-:W-:-:S07]  /*6e30*/  FADD R125, R4, R5 ;  /* 0x00000005047d7221 */ /* 0x001fce0000000000 */
[----:B------:R0:W-:Y:S01]  /*6e40*/  MUFU.EX2 R31, R118 ;  /* 0x00000076001f7308 */ /* 0x0001e20000000800 */
[----:B-1----:R-:W-:Y:S01]  /*6e50*/  FMUL R116, R30, 1.4426950216293334961 ;  /* 0x3fb8aa3b1e747820 */ /* 0x002fe20000400000 */
[----:B------:R-:W-:Y:S01]  /*6e60*/  FADD R30, R29, -R39 ;  /* 0x800000271d1e7221 */ /* 0x000fe20000000000 */
[----:B0-----:R-:W-:-:S05]  /*6e70*/  FADD R118, R6, R125 ;  /* 0x0000007d06767221 */ /* 0x001fca0000000000 */
[----:B------:R0:W-:Y:S01]  /*6e80*/  MUFU.EX2 R29, R116 ;  /* 0x00000074001d7308 */ /* 0x0001e20000000800 */
[----:B------:R-:W-:Y:S01]  /*6e90*/  FADD R125, R7, R118 ;  /* 0x00000076077d7221 */ /* 0x000fe20000000000 */
[----:B0-----:R-:W-:Y:S01]  /*6ea0*/  FMUL R116, R36, 1.4426950216293334961 ;  /* 0x3fb8aa3b24747820 */ /* 0x001fe20000400000 */
[----:B------:R-:W-:-:S05]  /*6eb0*/  FADD R36, R35, -R39 ;  /* 0x8000002723247221 */ /* 0x000fca0000000000 */
[----:B------:R0:W-:Y:S01]  /*6ec0*/  MUFU.EX2 R35, R116 ;  /* 0x0000007400237308 */ /* 0x0001e20000000800 */
[----:B------:R-:W-:Y:S01]  /*6ed0*/  FMUL R36, R36, 1.4426950216293334961 ;  /* 0x3fb8aa3b24247820 */ /* 0x000fe20000400000 */
[----:B0-----:R-:W-:-:S06]  /*6ee0*/  FADD R116, R8, R125 ;  /* 0x0000007d08747221 */ /* 0x001fcc0000000000 */
[----:B------:R-:W0:Y:S01]  /*6ef0*/  MUFU.EX2 R20, R124 ;  /* 0x0000007c00147308 */ /* 0x000e220000000800 */
[----:B------:R-:W-:-:S07]  /*6f00*/  FADD R125, R9, R116 ;  /* 0x00000074097d7221 */ /* 0x000fce0000000000 */
[----:B------:R1:W-:Y:S01]  /*6f10*/  MUFU.EX2 R124, R36 ;  /* 0x00000024007c7308 */ /* 0x0003e20000000800 */
[----:B------:R-:W-:Y:S01]  /*6f20*/  FMUL R37, R37, 1.4426950216293334961 ;  /* 0x3fb8aa3b25257820 */ /* 0x000fe20000400000 */
[----:B-1----:R-:W-:-:S04]  /*6f30*/  FADD R36, R10, R125 ;  /* 0x0000007d0a247221 */ /* 0x002fc80000000000 */
[----:B------:R-:W-:Y:S02]  /*6f40*/  FADD R125, R11, R36 ;  /* 0x000000240b7d7221 */ /* 0x000fe40000000000 */
[----:B------:R1:W-:Y:S02]  /*6f50*/  MUFU.EX2 R118, R37 ;  /* 0x0000002500767308 */ /* 0x0003e40000000800 */
[----:B------:R-:W-:-:S04]  /*6f60*/  FADD R36, R12, R125 ;  /* 0x0000007d0c247221 */ /* 0x000fc80000000000 */
[----:B-1----:R-:W-:-:S04]  /*6f70*/  FADD R37, R13, R36 ;  /* 0x000000240d257221 */ /* 0x002fc80000000000 */
[----:B------:R-:W-:-:S04]  /*6f80*/  FADD R36, R14, R37 ;  /* 0x000000250e247221 */ /* 0x000fc80000000000 */
        /* <DEDUP_REMOVED lines=9> */
[----:B------:R-:W-:Y:S01]  /*7020*/  FADD R36, R114, R37 ;  /* 0x0000002572247221 */ /* 0x000fe20000000000 */
[----:B------:R1:W0:Y:S03]  /*7030*/  MUFU.EX2 R21, R122 ;  /* 0x0000007a00157308 */ /* 0x0002260000000800 */
[----:B------:R-:W-:-:S04]  /*7040*/  FADD R36, R123, R36 ;  /* 0x000000247b247221 */ /* 0x000fc80000000000 */
[----:B----4-:R-:W-:Y:S01]  /*7050*/  FADD R37, R17, R36 ;  /* 0x0000002411257221 */ /* 0x010fe20000000000 */
[----:B------:R-:W-:-:S03]  /*7060*/  FMUL R24, R24, 1.4426950216293334961 ;  /* 0x3fb8aa3b18187820 */ /* 0x000fc60000400000 */
[----:B------:R-:W-:-:S04]  /*7070*/  FADD R36, R18, R37 ;  /* 0x0000002512247221 */ /* 0x000fc80000000000 */
[----:B------:R-:W-:Y:S01]  /*7080*/  FADD R37, R19, R36 ;  /* 0x0000002413257221 */ /* 0x000fe20000000000 */
[----:B------:R-:W4:Y:S01]  /*7090*/  MUFU.EX2 R24, R24 ;  /* 0x0000001800187308 */ /* 0x000f220000000800 */
[----:B------:R-:W-:Y:S01]  /*70a0*/  FADD R28, R28, -R39 ;  /* 0x800000271c1c7221 */ /* 0x000fe20000000000 */
[----:B------:R-:W-:Y:S01]  /*70b0*/  FMUL R26, R26, 1.4426950216293334961 ;  /* 0x3fb8aa3b1a1a7820 */ /* 0x000fe20000400000 */
[----:B0-----:R-:W-:Y:S02]  /*70c0*/  FADD R36, R20, R37 ;  /* 0x0000002514247221 */ /* 0x001fe40000000000 */
[----:B-1----:R-:W-:Y:S01]  /*70d0*/  FMUL R122, R28, 1.4426950216293334961 ;  /* 0x3fb8aa3b1c7a7820 */ /* 0x002fe20000400000 */
[----:B------:R-:W-:Y:S01]  /*70e0*/  FADD R28, R27, -R39 ;  /* 0x800000271b1c7221 */ /* 0x000fe20000000000 */
[----:B------:R-:W-:Y:S01]  /*70f0*/  FADD R37, R21, R36 ;  /* 0x0000002415257221 */ /* 0x000fe20000000000 */
[----:B------:R-:W0:Y:S02]  /*7100*/  MUFU.EX2 R26, R26 ;  /* 0x0000001a001a7308 */ /* 0x000e240000000800 */
[----:B------:R-:W-:Y:S01]  /*7110*/  FMUL R28, R28, 1.4426950216293334961 ;  /* 0x3fb8aa3b1c1c7820 */ /* 0x000fe20000400000 */
[----:B------:R-:W-:-:S04]  /*7120*/  FADD R36, R22, R37 ;  /* 0x0000002516247221 */ /* 0x000fc80000000000 */
[----:B------:R-:W-:Y:S01]  /*7130*/  FADD R37, R23, R36 ;  /* 0x0000002417257221 */ /* 0x000fe20000000000 */
[----:B------:R1:W1:Y:S01]  /*7140*/  MUFU.EX2 R27, R122 ;  /* 0x0000007a001b7308 */ /* 0x0002620000000800 */
[----:B------:R-:W-:Y:S02]  /*7150*/  FMUL R30, R30, 1.4426950216293334961 ;  /* 0x3fb8aa3b1e1e7820 */ /* 0x000fe40000400000 */
[----:B----4-:R-:W-:-:S05]  /*7160*/  FADD R36, R24, R37 ;  /* 0x0000002518247221 */ /* 0x010fca0000000000 */
[----:B------:R-:W4:Y:S01]  /*7170*/  MUFU.EX2 R28, R28 ;  /* 0x0000001c001c7308 */ /* 0x000f220000000800 */
[----:B------:R-:W-:Y:S01]  /*7180*/  FADD R37, R25, R36 ;  /* 0x0000002419257221 */ /* 0x000fe20000000000 */
[----:B------:R-:W-:Y:S01]  /*7190*/  FADD R34, R34, -R39 ;  /* 0x8000002722227221 */ /* 0x000fe20000000000 */
[----:B------:R-:W-:Y:S02]  /*71a0*/  FMUL R32, R32, 1.4426950216293334961 ;  /* 0x3fb8aa3b20207820 */ /* 0x000fe40000400000 */
[----:B0-----:R-:W-:-:S03]  /*71b0*/  FADD R36, R26, R37 ;  /* 0x000000251a247221 */ /* 0x001fc60000000000 */
[----:B------:R-:W0:Y:S01]  /*71c0*/  MUFU.EX2 R30, R30 ;  /* 0x0000001e001e7308 */ /* 0x000e220000000800 */
[----:B-1----:R-:W-:Y:S01]  /*71d0*/  FMUL R122, R34, 1.4426950216293334961 ;  /* 0x3fb8aa3b227a7820 */ /* 0x002fe20000400000 */
[----:B------:R-:W-:Y:S01]  /*71e0*/  FADD R37, R27, R36 ;  /* 0x000000241b257221 */ /* 0x000fe20000000000 */
[----:B------:R-:W-:-:S05]  /*71f0*/  FADD R34, R33, -R39 ;  /* 0x8000002721227221 */ /* 0x000fca0000000000 */
[----:B------:R-:W1:Y:S01]  /*7200*/  MUFU.EX2 R32, R32 ;  /* 0x0000002000207308 */ /* 0x000e620000000800 */
[----:B----4-:R-:W-:Y:S01]  /*7210*/  FADD R36, R28, R37 ;  /* 0x000000251c247221 */ /* 0x010fe20000000000 */
[----:B------:R-:W-:Y:S01]  /*7220*/  FMUL R34, R34, 1.4426950216293334961 ;  /* 0x3fb8aa3b22227820 */ /* 0x000fe20000400000 */
[----:B------:R-:W-:Y:S02]  /*7230*/  F2FP.F16.F32.PACK_AB R4, R5, R4 ;  /* 0x000000040504723e */ /* 0x000fe400000000ff */
[----:B------:R-:W-:-:S03]  /*7240*/  FADD R37, R29, R36 ;  /* 0x000000241d257221 */ /* 0x000fc60000000000 */
[----:B------:R-:W4:Y:S01]  /*7250*/  MUFU.EX2 R33, R122 ;  /* 0x0000007a00217308 */ /* 0x000f220000000800 */
[----:B------:R-:W-:Y:S02]  /*7260*/  F2FP.F16.F32.PACK_AB R5, R7, R6 ;  /* 0x000000060705723e */ /* 0x000fe400000000ff */
[----:B------:R-:W-:Y:S01]  /*7270*/  F2FP.F16.F32.PACK_AB R6, R9, R8 ;  /* 0x000000080906723e */ /* 0x000fe200000000ff */
[----:B0-----:R-:W-:Y:S01]  /*7280*/  FADD R8, R30, R37 ;  /* 0x000000251e087221 */ /* 0x001fe20000000000 */
[----:B------:R-:W-:-:S03]  /*7290*/  FADD R38, R38, -R39 ;  /* 0x8000002726267221 */ /* 0x000fc60000000000 */
[----:B------:R-:W0:Y:S01]  /*72a0*/  MUFU.EX2 R34, R34 ;  /* 0x0000002200227308 */ /* 0x000e220000000800 */
[----:B------:R-:W-:Y:S01]  /*72b0*/  F2FP.F16.F32.PACK_AB R7, R11, R10 ;  /* 0x0000000a0b07723e */ /* 0x000fe200000000ff */
[----:B------:R-:W-:Y:S01]  /*72c0*/  FADD R11, R31, R8 ;  /* 0x000000081f0b7221 */ /* 0x000fe20000000000 */
[----:B------:R-:W-:Y:S01]  /*72d0*/  FMUL R38, R38, 1.4426950216293334961 ;  /* 0x3fb8aa3b26267820 */ /* 0x000fe20000400000 */
[----:B------:R-:W-:Y:S01]  /*72e0*/  F2FP.F16.F32.PACK_AB R8, R13, R12 ;  /* 0x0000000c0d08723e */ /* 0x000fe200000000ff */
[----:B------:R-:W-:Y:S01]  /*72f0*/  FADD R40, R40, -R39 ;  /* 0x8000002728287221 */ /* 0x000fe20000000000 */
[----:B-1----:R-:W-:-:S03]  /*7300*/  FADD R12, R32, R11 ;  /* 0x0000000b200c7221 */ /* 0x002fc60000000000 */
[----:B------:R-:W1:Y:S01]  /*7310*/  MUFU.EX2 R38, R38 ;  /* 0x0000002600267308 */ /* 0x000e620000000800 */
[----:B----4-:R-:W-:Y:S01]  /*7320*/  FADD R13, R33, R12 ;  /* 0x0000000c210d7221 */ /* 0x010fe20000000000 */
[----:B------:R-:W-:Y:S01]  /*7330*/  FMUL R40, R40, 1.4426950216293334961 ;  /* 0x3fb8aa3b28287820 */ /* 0x000fe20000400000 */
[--C-:B------:R-:W-:Y:S01]  /*7340*/  FADD R42, R42, -R39.reuse ;  /* 0x800000272a2a7221 */ /* 0x100fe20000000000 */
[----:B------:R-:W-:Y:S01]  /*7350*/  F2FP.F16.F32.PACK_AB R9, R15, R14 ;  /* 0x0000000e0f09723e */ /* 0x000fe200000000ff */
[----:B------:R-:W-:Y:S01]  /*7360*/  FADD R41, R41, -R39 ;  /* 0x8000002729297221 */ /* 0x000fe20000000000 */
[----:B0-----:R-:W-:Y:S02]  /*7370*/  FADD R14, R34, R13 ;  /* 0x0000000d220e7221 */ /* 0x001fe40000000000 */
[----:B------:R-:W0:Y:S01]  /*7380*/  MUFU.EX2 R40, R40 ;  /* 0x0000002800287308 */ /* 0x000e220000000800 */
[----:B------:R-:W-:Y:S01]  /*7390*/  FMUL R42, R42, 1.4426950216293334961 ;  /* 0x3fb8aa3b2a2a7820 */ /* 0x000fe20000400000 */
[----:B------:R-:W-:Y:S01]  /*73a0*/  F2FP.F16.F32.PACK_AB R10, R65, R16 ;  /* 0x00000010410a723e */ /* 0x000fe200000000ff */
[----:B------:R-:W-:Y:S01]  /*73b0*/  FADD R16, R35, R14 ;  /* 0x0000000e23107221 */ /* 0x000fe20000000000 */
        /* <DEDUP_REMOVED lines=12> */
[----:B------:R-:W4:Y:S01]  /*7480*/  MUFU.EX2 R127, R42 ;  /* 0x0000002a007f7308 */ /* 0x000f220000000800 */
[----:B------:R-:W-:Y:S01]  /*7490*/  FMUL R41, R41, 1.4426950216293334961 ;  /* 0x3fb8aa3b29297820 */ /* 0x000fe20000400000 */
[----:B------:R-:W-:Y:S01]  /*74a0*/  F2FP.F16.F32.PACK_AB R15, R18, R17 ;  /* 0x00000011120f723e */ /* 0x000fe200000000ff */
[--C-:B------:R-:W-:Y:S01]  /*74b0*/  FADD R45, R45, -R39.reuse ;  /* 0x800000272d2d7221 */ /* 0x100fe20000000000 */
[--C-:B------:R-:W-:Y:S01]  /*74c0*/  FADD R47, R47, -R39.reuse ;  /* 0x800000272f2f7221 */ /* 0x100fe20000000000 */
[--C-:B------:R-:W-:Y:S01]  /*74d0*/  FADD R49, R49, -R39.reuse ;  /* 0x8000002731317221 */ /* 0x100fe20000000000 */
[--C-:B------:R-:W-:Y:S01]  /*74e0*/  FADD R51, R51, -R39.reuse ;  /* 0x8000002733337221 */ /* 0x100fe20000000000 */
[----:B------:R-:W-:Y:S01]  /*74f0*/  FADD R55, R55, -R39 ;  /* 0x8000002737377221 */ /* 0x000fe20000000000 */
[----:B------:R-:W-:Y:S01]  /*7500*/  FADD R17, R124, R16 ;  /* 0x000000107c117221 */ /* 0x000fe20000000000 */
        /* <DEDUP_REMOVED lines=12> */
[----:B------:R-:W0:Y:S01]  /*75d0*/  MUFU.EX2 R116, R41 ;  /* 0x0000002900747308 */ /* 0x000e220000000800 */
[----:B------:R-:W-:Y:S01]  /*75e0*/  F2FP.F16.F32.PACK_AB R16, R20, R19 ;  /* 0x000000131410723e */ /* 0x000fe200000000ff */
[----:B------:R-:W-:Y:S01]  /*75f0*/  FMUL R45, R45, 1.4426950216293334961 ;  /* 0x3fb8aa3b2d2d7820 */ /* 0x000fe20000400000 */
[----:B------:R-:W-:Y:S01]  /*7600*/  FMUL R47, R47, 1.4426950216293334961 ;  /* 0x3fb8aa3b2f2f7820 */ /* 0x000fe20000400000 */
[----:B------:R-:W-:Y:S01]  /*7610*/  FMUL R49, R49, 1.4426950216293334961 ;  /* 0x3fb8aa3b31317820 */ /* 0x000fe20000400000 */
[----:B------:R-:W-:Y:S01]  /*7620*/  FMUL R51, R51, 1.4426950216293334961 ;  /* 0x3fb8aa3b33337820 */ /* 0x000fe20000400000 */
[----:B------:R-:W-:Y:S01]  /*7630*/  FMUL R55, R55, 1.4426950216293334961 ;  /* 0x3fb8aa3b37377820 */ /* 0x000fe20000400000 */
[----:B-1----:R-:W-:Y:S01]  /*7640*/  FADD R19, R38, R17 ;  /* 0x0000001126137221 */ /* 0x002fe20000000000 */
[----:B------:R-:W1:Y:S01]  /*7650*/  MUFU.EX2 R125, R44 ;  /* 0x0000002c007d7308 */ /* 0x000e620000000800 */
[----:B------:R-:W-:-:S02]  /*7660*/  F2FP.F16.F32.PACK_AB R17, R22, R21 ;  /* 0x000000151611723e */ /* 0x000fc400000000ff */
[----:B------:R-:W-:Y:S01]  /*7670*/  FADD R21, R118, R19 ;  /* 0x0000001376157221 */ /* 0x000fe20000000000 */
[----:B------:R-:W-:-:S04]  /*7680*/  F2FP.F16.F32.PACK_AB R18, R24, R23 ;  /* 0x000000171812723e */ /* 0x000fc800000000ff */
[----:B------:R-:W-:Y:S01]  /*7690*/  MUFU.EX2 R43, R43 ;  /* 0x0000002b002b7308 */ /* 0x000fe20000000800 */
[----:B0-----:R-:W-:-:S07]  /*76a0*/  FADD R24, R40, R21 ;  /* 0x0000001528187221 */ /* 0x001fce0000000000 */
[----:B------:R-:W0:Y:S01]  /*76b0*/  MUFU.EX2 R46, R46 ;  /* 0x0000002e002e7308 */ /* 0x000e220000000800 */
[----:B------:R-:W-:-:S07]  /*76c0*/  F2FP.F16.F32.PACK_AB R20, R28, R27 ;  /* 0x0000001b1c14723e */ /* 0x000fce00000000ff */
[----:B------:R-:W-:Y:S08]  /*76d0*/  MUFU.EX2 R42, R45 ;  /* 0x0000002d002a7308 */ /* 0x000ff00000000800 */
[----:B------:R-:W0:Y:S08]  /*76e0*/  MUFU.EX2 R48, R48 ;  /* 0x0000003000307308 */ /* 0x000e300000000800 */
        /* <DEDUP_REMOVED lines=11> */
[----:B------:R-:W0:Y:S01]  /*77a0*/  MUFU.EX2 R53, R53 ;  /* 0x0000003500357308 */ /* 0x000e220000000800 */
[----:B----4-:R-:W-:-:S04]  /*77b0*/  FADD R27, R127, R24 ;  /* 0x000000187f1b7221 */ /* 0x010fc80000000000 */
[----:B------:R-:W-:Y:S01]  /*77c0*/  FADD R36, R116, R27 ;  /* 0x0000001b74247221 */ /* 0x000fe20000000000 */
[----:B------:R-:W-:Y:S02]  /*77d0*/  F2FP.F16.F32.PACK_AB R19, R26, R25 ;  /* 0x000000191a13723e */ /* 0x000fe400000000ff */
[----:B------:R-:W-:Y:S01]  /*77e0*/  F2FP.F16.F32.PACK_AB R21, R30, R29 ;  /* 0x0000001d1e15723e */ /* 0x000fe200000000ff */
[----:B-1----:R-:W-:Y:S01]  /*77f0*/  FADD R36, R125, R36 ;  /* 0x000000247d247221 */ /* 0x002fe20000000000 */
[----:B------:R-:W-:Y:S02]  /*7800*/  F2FP.F16.F32.PACK_AB R22, R32, R31 ;  /* 0x0000001f2016723e */ /* 0x000fe400000000ff */
[----:B------:R-:W-:Y:S02]  /*7810*/  F2FP.F16.F32.PACK_AB R23, R34, R33 ;  /* 0x000000212217723e */ /* 0x000fe400000000ff */
[----:B------:R-:W-:Y:S01]  /*7820*/  F2FP.F16.F32.PACK_AB R24, R124, R35 ;  /* 0x000000237c18723e */ /* 0x000fe200000000ff */
[----:B--2---:R-:W-:Y:S01]  /*7830*/  STS.U16 [R2+UR8+0x2000], R61 ;  /* 0x0020003d02007988 */ /* 0x004fe20008000408 */
[----:B------:R-:W-:-:S02]  /*7840*/  F2FP.F16.F32.PACK_AB R11, R67, R64 ;  /* 0x00000040430b723e */ /* 0x000fc400000000ff */
[----:B------:R-:W-:Y:S01]  /*7850*/  F2FP.F16.F32.PACK_AB R12, R117, R66 ;  /* 0x00000042750c723e */ /* 0x000fe200000000ff */
[----:B---3--:R-:W-:Y:S01]  /*7860*/  STS.U16 [R2+UR8+0x2400], R63 ;  /* 0x0024003f02007988 */ /* 0x008fe20008000408 */
[----:B------:R-:W-:Y:S02]  /*7870*/  F2FP.F16.F32.PACK_AB R13, R121, R112 ;  /* 0x00000070790d723e */ /* 0x000fe400000000ff */
[----:B------:R-:W-:Y:S02]  /*7880*/  F2FP.F16.F32.PACK_AB R14, R123, R114 ;  /* 0x000000727b0e723e */ /* 0x000fe400000000ff */
[----:B------:R-:W-:Y:S02]  /*7890*/  F2FP.F16.F32.PACK_AB R25, R118, R38 ;  /* 0x000000267619723e */ /* 0x000fe400000000ff */
[----:B------:R-:W-:Y:S02]  /*78a0*/  F2FP.F16.F32.PACK_AB R26, R127, R40 ;  /* 0x000000287f1a723e */ /* 0x000fe400000000ff */
[----:B------:R-:W-:-:S02]  /*78b0*/  F2FP.F16.F32.PACK_AB R27, R125, R116 ;  /* 0x000000747d1b723e */ /* 0x000fc400000000ff */
[----:B0-----:R-:W-:Y:S02]  /*78c0*/  F2FP.F16.F32.PACK_AB R28, R46, R43 ;  /* 0x0000002b2e1c723e */ /* 0x001fe400000000ff */
[----:B------:R-:W-:Y:S02]  /*78d0*/  F2FP.F16.F32.PACK_AB R29, R48, R42 ;  /* 0x0000002a301d723e */ /* 0x000fe400000000ff */
[----:B------:R-:W-:Y:S02]  /*78e0*/  F2FP.F16.F32.PACK_AB R30, R50, R44 ;  /* 0x0000002c321e723e */ /* 0x000fe400000000ff */
[----:B------:R-:W-:Y:S02]  /*78f0*/  F2FP.F16.F32.PACK_AB R31, R52, R122 ;  /* 0x0000007a341f723e */ /* 0x000fe400000000ff */
[----:B------:R-:W-:Y:S02]  /*7900*/  F2FP.F16.F32.PACK_AB R32, R54, R126 ;  /* 0x0000007e3620723e */ /* 0x000fe400000000ff */
[----:B------:R-:W-:-:S02]  /*7910*/  F2FP.F16.F32.PACK_AB R33, R59, R128 ;  /* 0x000000803b21723e */ /* 0x000fc400000000ff */
[----:B------:R-:W-:Y:S02]  /*7920*/  F2FP.F16.F32.PACK_AB R34, R57, R58 ;  /* 0x0000003a3922723e */ /* 0x000fe400000000ff */
[----:B------:R-:W-:Y:S01]  /*7930*/  F2FP.F16.F32.PACK_AB R35, R53, R56 ;  /* 0x000000383523723e */ /* 0x000fe200000000ff */
[----:B-----5:R-:W-:Y:S01]  /*7940*/  STS.U16 [R69+UR8+0x2100], R60 ;  /* 0x0021003c45007988 */ /* 0x020fe20008000408 */
[----:B------:R-:W-:Y:S01]  /*7950*/  FADD R37, R43, R36 ;  /* 0x000000242b257221 */ /* 0x000fe20000000000 */
[----:B------:R-:W-:Y:S02]  /*7960*/  FADD R36, -R39, R110 ;  /* 0x0000006e27247221 */ /* 0x000fe40000000100 */
[----:B------:R-:W-:Y:S04]  /*7970*/  STS.U16 [R69+UR8+0x2500], R62 ;  /* 0x0025003e45007988 */ /* 0x000fe80008000408 */
[----:B------:R0:W-:Y:S04]  /*7980*/  STS.U16 [R102+UR8+0x2200], R111 ;  /* 0x0022006f66007988 */ /* 0x0001e80008000408 */
[----:B------:R1:W-:Y:S01]  /*7990*/  STS.U16 [R102+UR8+0x2600], R113 ;  /* 0x0026007166007988 */ /* 0x0003e20008000408 */
[----:B------:R-:W-:Y:S03]  /*79a0*/  STTM.x32 tmem[UR9+0x50], R4 ;  /* 0x00005004000079ed */ /* 0x000fe600082c0009 */
[----:B------:R1:W-:Y:S04]  /*79b0*/  STS.U16 [R104+UR8+0x2300], R115 ;  /* 0x0023007368007988 */ /* 0x0003e80008000408 */
[----:B------:R1:W-:Y:S01]  /*79c0*/  STS.U16 [R104+UR8+0x2700], R119 ;  /* 0x0027007768007988 */ /* 0x0003e20008000408 */
[----:B------:R-:W-:Y:S01]  /*79d0*/  FMUL R36, R36, 1.4426950216293334961 ;  /* 0x3fb8aa3b24247820 */ /* 0x000fe20000400000 */
[----:B------:R-:W2:Y:S02]  /*79e0*/  FENCE.VIEW.ASYNC.T ;  /* 0x00000000000073c6 */ /* 0x000ea40000000200 */
[----:B--2---:R-:W-:Y:S06]  /*79f0*/  BAR.SYNC.DEFER_BLOCKING 0x0 ;  /* 0x0000000000007b1d */ /* 0x004fec0000010000 */
[----:B------:R-:W2:Y:S01]  /*7a00*/  LDTM.x16 R4, tmem[UR9] ;  /* 0x00000009000479ee */ /* 0x000ea20008240000 */
[----:B------:R-:W2:Y:S01]  /*7a10*/  MUFU.EX2 R36, R36 ;  /* 0x0000002400247308 */ /* 0x000ea20000000800 */
[----:B------:R-:W-:Y:S01]  /*7a20*/  NOP ;  /* 0x0000000000007918 */ /* 0x000fe20000000000 */
        /* <DEDUP_REMOVED lines=16> */
[----:B------:R1:W-:Y:S01]  /*7b30*/  STTM.x16 tmem[UR9], R4 ;  /* 0x00000004000079ed */ /* 0x0003e20008240009 */
[----:B------:R-:W2:Y:S02]  /*7b40*/  FENCE.VIEW.ASYNC.T ;  /* 0x00000000000073c6 */ /* 0x000ea40000000200 */
[----:B--2---:R-:W-:Y:S01]  /*7b50*/  BAR.SYNC.DEFER_BLOCKING 0x0 ;  /* 0x0000000000007b1d */ /* 0x004fe20000010000 */
[----:B------:R-:W-:-:S04]  /*7b60*/  FADD R37, R46, R37 ;  /* 0x000000252e257221 */ /* 0x000fc80000000000 */
[----:B------:R-:W-:-:S04]  /*7b70*/  FADD R37, R42, R37 ;  /* 0x000000252a257221 */ /* 0x000fc80000000000 */
[----:B------:R-:W-:-:S04]  /*7b80*/  FADD R37, R48, R37 ;  /* 0x0000002530257221 */ /* 0x000fc80000000000 */
[----:B------:R-:W-:-:S04]  /*7b90*/  FADD R37, R44, R37 ;  /* 0x000000252c257221 */ /* 0x000fc80000000000 */
[----:B------:R-:W-:Y:S01]  /*7ba0*/  FADD R37, R50, R37 ;  /* 0x0000002532257221 */ /* 0x000fe20000000000 */
[----:B------:R2:W-:Y:S06]  /*7bb0*/  MEMBAR.ALL.CTA ;  /* 0x0000000000007992 */ /* 0x0005ec0000008000 */
[----:B--2---:R-:W2:Y:S01]  /*7bc0*/  FENCE.VIEW.ASYNC.S ;  /* 0x00000000000073c6 */ /* 0x004ea20000000000 */
        /* <DEDUP_REMOVED lines=8> */
[----:B------:R-:W-:-:S03]  /*7c50*/  ULEA UR11, UR21, UR8, 0x3 ;  /* 0x00000008150b7291 */ /* 0x000fc6000f8e18ff */
[----:B------:R-:W-:Y:S01]  /*7c60*/  FADD R37, R56, R37 ;  /* 0x0000002538257221 */ /* 0x000fe20000000000 */
[----:B0-----:R-:W-:-:S03]  /*7c70*/  IMAD.MOV.U32 R111, RZ, RZ, R106 ;  /* 0x000000ffff6f7224 */ /* 0x001fc600078e006a */
[----:B------:R-:W-:Y:S01]  /*7c80*/  FADD R37, R53, R37 ;  /* 0x0000002535257221 */ /* 0x000fe20000000000 */
[----:B------:R-:W-:Y:S01]  /*7c90*/  UIADD3 UR11, UPT, UPT, UR11, 0x2800, URZ ;  /* 0x000028000b0b7890 */ /* 0x000fe2000fffe0ff */
[----:B--2---:R-:W-:Y:S06]  /*7ca0*/  BAR.SYNC.DEFER_BLOCKING 0x0 ;  /* 0x0000000000007b1d */ /* 0x004fec0000010000 */
[----:B-1----:R-:W-:Y:S05]  /*7cb0*/  BRA.U UP1, `(.L_x_19) ;  /* 0x0000000101587547 */ /* 0x002fea000b800000 */
[----:B------:R-:W-:Y:S02]  /*7cc0*/  UIADD3 UR30, UPT, UPT, UR7, 0x58, URZ ;  /* 0x00000058071e7890 */ /* 0x000fe4000fffe0ff */
[----:B------:R-:W-:Y:S02]  /*7cd0*/  UIADD3 UR31, UPT, UPT, UR7, 0x60, URZ ;  /* 0x00000060071f7890 */ /* 0x000fe4000fffe0ff */
[----:B------:R-:W-:Y:S01]  /*7ce0*/  UIADD3 UR33, UPT, UPT, UR7, 0x68, URZ ;  /* 0x0000006807217890 */ /* 0x000fe2000fffe0ff */
[----:B------:R-:W-:Y:S01]  /*7cf0*/  UMOV UR14, 0x0 ;  /* 0x00000000000e7882 */ /* 0x000fe20000000000 */
[----:B------:R-:W-:Y:S01]  /*7d00*/  UMOV UR15, 0x8040010 ;  /* 0x08040010000f7882 */ /* 0x000fe20000000000 */
[----:B------:R-:W-:Y:S01]  /*7d10*/  UMOV UR12, UR17 ;  /* 0x00000011000c7c82 */ /* 0x000fe20008000000 */
[----:B------:R-:W-:Y:S01]  /*7d20*/  UMOV UR13, 0x40004040 ;  /* 0x40004040000d7882 */ /* 0x000fe20000000000 */
[----:B------:R-:W-:Y:S01]  /*7d30*/  UMOV UR34, 0x0 ;  /* 0x0000000000227882 */ /* 0x000fe20000000000 */
[----:B------:R-:W-:Y:S01]  /*7d40*/  UMOV UR35, 0x8040010 ;  /* 0x0804001000237882 */ /* 0x000fe20000000000 */
[----:B------:R-:W-:Y:S01]  /*7d50*/  UMOV UR36, 0x0 ;  /* 0x0000000000247882 */ /* 0x000fe20000000000 */
[----:B------:R-:W-:Y:S01]  /*7d60*/  UMOV UR37, 0x8040010 ;  /* 0x0804001000257882 */ /* 0x000fe20000000000 */
[----:B------:R-:W-:Y:S01]  /*7d70*/  UMOV UR4, UR11 ;  /* 0x0000000b00047c82 */ /* 0x000fe20008000000 */
[----:B------:R-:W-:Y:S01]  /*7d80*/  UMOV UR5, URZ ;  /* 0x000000ff00057c82 */ /* 0x000fe20008000000 */
[----:B------:R0:W-:Y:S01]  /*7d90*/  UTCHMMA tmem[UR10], gdesc[UR12], tmem[UR7], tmem[UR14], idesc[UR15], UPT ;  /* 0x00ff0e0c0a0079ea */ /* 0x0001e2000b800007 */
[----:B------:R-:W-:Y:S01]  /*7da0*/  UMOV UR38, 0x0 ;  /* 0x0000000000267882 */ /* 0x000fe20000000000 */
[----:B------:R-:W-:Y:S01]  /*7db0*/  UMOV UR39, 0x8040010 ;  /* 0x0804001000277882 */ /* 0x000fe20000000000 */
[----:B------:R0:W-:Y:S01]  /*7dc0*/  UTCHMMA tmem[UR30], gdesc[UR24], tmem[UR7], tmem[UR34], idesc[UR35], UPT ;  /* 0x00ff22181e0079ea */ /* 0x0001e2000b800007 */
[----:B------:R-:W-:Y:S01]  /*7dd0*/  UMOV UR4, UR4 ;  /* 0x0000000400047c82 */ /* 0x000fe20008000000 */
[----:B------:R0:W-:Y:S01]  /*7de0*/  UTCHMMA tmem[UR31], gdesc[UR26], tmem[UR7], tmem[UR36], idesc[UR37], UPT ;  /* 0x00ff241a1f0079ea */ /* 0x0001e2000b800007 */
[----:B------:R0:W-:Y:S01]  /*7df0*/  UTCHMMA tmem[UR33], gdesc[UR28], tmem[UR7], tmem[UR38], idesc[UR39], UPT ;  /* 0x00ff261c210079ea */ /* 0x0001e2000b800007 */
[----:B------:R0:W-:Y:S01]  /*7e00*/  UTCBAR [UR4], URZ ;  /* 0x000000ff040073e9 */ /* 0x0001e200080000ff */
[----:B------:R-:W-:Y:S01]  /*7e10*/  NOP ;  /* 0x0000000000007918 */ /* 0x000fe20000000000 */
.L_x_19:
[----:B------:R-:W-:Y:S01]  /*7e20*/  IADD3 R109, P0, PT, R109, 0x40, RZ ;  /* 0x000000406d6d7810 */ /* 0x000fe20007f1e0ff */
[----:B------:R-:W-:Y:S01]  /*7e30*/  UIADD3 UR21, UPT, UPT, UR21, 0x1, URZ ;  /* 0x0000000115157890 */ /* 0x000fe2000fffe0ff */
[----:B------:R-:W-:Y:S02]  /*7e40*/  VIADD R103, R103, UR20 ;  /* 0x0000001467677c36 */ /* 0x000fe40008000000 */
[----:B------:R-:W-:Y:S01]  /*7e50*/  FFMA R105, R36, R105, R37 ;  /* 0x0000006924697223 */ /* 0x000fe20000000025 */
[----:B------:R-:W-:Y:S01]  /*7e60*/  IMAD.IADD R107, R108, 0x1, R107 ;  /* 0x000000016c6b7824 */ /* 0x000fe200078e026b */
[----:B------:R-:W-:Y:S01]  /*7e70*/  UISETP.GT.AND UP2, UPT, UR21, 0x1, UPT ;  /* 0x000000011500788c */ /* 0x000fe2000bf44270 */
[----:B------:R-:W-:Y:S01]  /*7e80*/  IMAD.X R120, RZ, RZ, R120, P0 ;  /* 0x000000ffff787224 */ /* 0x000fe200000e0678 */
[----:B------:R-:W-:Y:S01]  /*7e90*/  ISETP.GE.U32.AND P0, PT, R109, R68, PT ;  /* 0x000000446d00720c */ /* 0x000fe20003f06070 */
[----:B------:R-:W-:Y:S01]  /*7ea0*/  IMAD.MOV.U32 R110, RZ, RZ, R39 ;  /* 0x000000ffff6e7224 */ /* 0x000fe200078e0027 */
[----:B0-----:R-:W-:-:S02]  /*7eb0*/  USEL UR4, URZ, 0x1, !UP2 ;  /* 0x00000001ff047887 */ /* 0x001fc4000d000000 */
[----:B------:R-:W-:Y:S01]  /*7ec0*/  ISETP.GE.U32.AND.EX P0, PT, R120, RZ, PT, P0 ;  /* 0x000000ff7800720c */ /* 0x000fe20003f06100 */
[----:B------:R-:W-:-:S03]  /*7ed0*/  USEL UR21, UR21, URZ, !UP2 ;  /* 0x000000ff15157287 */ /* 0x000fc6000d000000 */
[----:B------:R-:W-:-:S09]  /*7ee0*/  LOP3.LUT R106, R106, UR4, RZ, 0x3c, !PT ;  /* 0x000000046a6a7c12 */ /* 0x000fd2000f8e3cff */
[----:B------:R-:W-:Y:S05]  /*7ef0*/  @!P0 BRA `(.L_x_20) ;  /* 0xffffffbc00908947 */ /* 0x000fea000383ffff */
[----:B------:R-:W-:Y:S01]  /*7f00*/  ISETP.GE.AND P0, PT, R3, 0x1, PT ;  /* 0x000000010300780c */ /* 0x000fe20003f06270 */
[----:B------:R-:W-:-:S12]  /*7f10*/  IMAD.MOV.U32 R110, RZ, RZ, R39 ;  /* 0x000000ffff6e7224 */ /* 0x000fd800078e0027 */
[----:B------:R-:W-:Y:S05]  /*7f20*/  @!P0 BRA `(.L_x_15) ;  /* 0x0000000000108947 */ /* 0x000fea0003800000 */
[----:B------:R-:W-:-:S04]  /*7f30*/  IMAD.U32 R2, R111, -0x80000000, RZ ;  /* 0x800000006f027824 */ /* 0x000fc800078e00ff */
[----:B------:R-:W0:Y:S02]  /*7f40*/  SYNCS.PHASECHK.TRANS64.TRYWAIT P0, [UR11], R2 ;  /* 0x00000002ff0075a7 */ /* 0x000e24000800110b */
[----:B0-----:R-:W-:Y:S05]  /*7f50*/  @!P0 BRA `(.L_x_21) ;  /* 0x0000000c00dc8947 */ /* 0x001fea0003800000 */
.L_x_27:
[----:B------:R-:W-:-:S07]  /*7f60*/  IMAD.MOV.U32 R110, RZ, RZ, R39 ;  /* 0x000000ffff6e7224 */ /* 0x000fce00078e0027 */
.L_x_15:
[C---:B------:R-:W-:Y:S01]  /*7f70*/  FMUL R2, R105.reuse, 8388608 ;  /* 0x4b00000069027820 */ /* 0x040fe20000400000 */
[----:B------:R-:W-:Y:S01]  /*7f80*/  BAR.SYNC.DEFER_BLOCKING 0x0 ;  /* 0x0000000000007b1d */ /* 0x000fe20000010000 */
[C---:B------:R-:W-:Y:S01]  /*7f90*/  FSETP.GEU.AND P2, PT, R105.reuse, 1.175494350822287508e-38, PT ;  /* 0x008000006900780b */ /* 0x040fe20003f4e000 */
[----:B0-----:R-:W-:Y:S01]  /*7fa0*/  IMAD.MOV.U32 R5, RZ, RZ, 0x3dc6b27f ;  /* 0x3dc6b27fff057424 */ /* 0x001fe200078e00ff */
[C---:B------:R-:W-:Y:S02]  /*7fb0*/  FSETP.GT.AND P1, PT, |R105|.reuse, 8.50705917302346158658e+37, PT ;  /* 0x7e8000006900780b */ /* 0x040fe40003f24200 */
[----:B------:R-:W-:Y:S01]  /*7fc0*/  FSEL R26, R2, R105, !P2 ;  /* 0x00000069021a7208 */ /* 0x000fe20005000000 */
[----:B------:R-:W0:Y:S01]  /*7fd0*/  LDCU.64 UR4, c[0x0][0x3e0] ;  /* 0x00007c00ff0477ac */ /* 0x000e220008000a00 */
[----:B------:R-:W-:Y:S01]  /*7fe0*/  FSETP.GEU.AND P0, PT, |R105|, 1.175494350822287508e-38, PT ;  /* 0x008000006900780b */ /* 0x000fe20003f0e200 */
[----:B------:R-:W1:Y:S01]  /*7ff0*/  LDC.64 R24, c[0x0][0x398] ;  /* 0x0000e600ff187b82 */ /* 0x000e620000000a00 */
[C---:B------:R-:W-:Y:S01]  /*8000*/  ISETP.GE.U32.AND P3, PT, R26.reuse, 0x7f800000, PT ;  /* 0x7f8000001a00780c */ /* 0x040fe20003f66070 */
[----:B------:R-:W-:-:S05]  /*8010*/  VIADD R2, R26, 0xc0cafb0d ;  /* 0xc0cafb0d1a027836 */ /* 0x000fca0000000000 */
[----:B------:R-:W-:Y:S01]  /*8020*/  LOP3.LUT R3, R2, 0xff800000, RZ, 0xc0, !PT ;  /* 0xff80000002037812 */ /* 0x000fe200078ec0ff */
[----:B------:R-:W-:Y:S01]  /*8030*/  @P1 FMUL R105, R105, 0.25 ;  /* 0x3e80000069691820 */ /* 0x000fe20000400000 */
[----:B------:R-:W2:Y:S03]  /*8040*/  LDC R49, c[0x0][0x3e8] ;  /* 0x0000fa00ff317b82 */ /* 0x000ea60000000800 */
[----:B------:R-:W-:Y:S02]  /*8050*/  IMAD.IADD R2, R26, 0x1, -R3 ;  /* 0x000000011a027824 */ /* 0x000fe400078e0a03 */
[----:B------:R-:W-:Y:S01]  /*8060*/  @!P0 FMUL R105, R105, 16777216 ;  /* 0x4b80000069698820 */ /* 0x000fe20000400000 */
[----:B------:R-:W-:Y:S01]  /*8070*/  I2FP.F32.S32 R3, R3 ;  /* 0x0000000300037245 */ /* 0x000fe20000201400 */
[----:B------:R-:W-:Y:S01]  /*8080*/  FADD R20, R2, -1 ;  /* 0xbf80000002147421 */ /* 0x000fe20000000000 */
[----:B------:R-:W3:Y:S02]  /*8090*/  @!P5 SYNCS.CCTL.IV [UR8+0x2800] ;  /* 0x00280000ff00d9b1 */ /* 0x000ee40008000008 */
[----:B---3--:R-:W-:Y:S01]  /*80a0*/  BAR.SYNC.DEFER_BLOCKING 0x0 ;  /* 0x0000000000007b1d */ /* 0x008fe20000010000 */
[----:B------:R-:W-:Y:S01]  /*80b0*/  FSEL R2, RZ, -23, P2 ;  /* 0xc1b80000ff027808 */ /* 0x000fe20001000000 */
[----:B------:R-:W-:Y:S01]  /*80c0*/  FFMA.FTZ R5, R20, R5, -0.16845393180847167969 ;  /* 0xbe2c7f3014057423 */ /* 0x000fe20000010005 */
[----:B0-----:R-:W-:Y:S01]  /*80d0*/  UIMAD UR4, UR6, UR4, URZ ;  /* 0x00000004060472a4 */ /* 0x001fe2000f8e02ff */
[----:B------:R-:W-:-:S02]  /*80e0*/  FSETP.NEU.AND P2, PT, R26, RZ, PT ;  /* 0x000000ff1a00720b */ /* 0x000fc40003f4d000 */
[----:B------:R-:W-:Y:S01]  /*80f0*/  FFMA.FTZ R5, R20, R5, 0.1716887056827545166 ;  /* 0x3e2fcf2a14057423 */ /* 0x000fe20000010005 */
[----:B------:R-:W0:Y:S01]  /*8100*/  MUFU.RCP R22, R105 ;  /* 0x0000006900167308 */ /* 0x000e220000001000 */
[----:B------:R-:W-:Y:S01]  /*8110*/  FFMA.FTZ R2, R3, 1.1920928955078125e-07, R2 ;  /* 0x3400000003027823 */ /* 0x000fe20000010002 */
[----:B------:R-:W-:Y:S02]  /*8120*/  IMAD R3, R0, UR5, RZ ;  /* 0x0000000500037c24 */ /* 0x000fe4000f8e02ff */
[C---:B------:R-:W-:Y:S01]  /*8130*/  FFMA.FTZ R5, R20.reuse, R5, -0.17900948226451873779 ;  /* 0xbe374e4314057423 */ /* 0x040fe20000010005 */
[----:B------:R-:W-:Y:S01]  /*8140*/  USHF.L.U32 UR5, UR4, 0x1, URZ ;  /* 0x0000000104057899 */ /* 0x000fe200080006ff */
[----:B------:R-:W-:Y:S02]  /*8150*/  IMAD.SHL.U32 R23, R3, 0x2, RZ ;  /* 0x0000000203177824 */ /* 0x000fe400078e00ff */
[----:B------:R-:W-:Y:S01]  /*8160*/  FFMA.FTZ R5, R20, R5, 0.20512372255325317383 ;  /* 0x3e520bf414057423 */ /* 0x000fe20000010005 */
[----:B--2---:R-:W-:-:S02]  /*8170*/  IMAD R55, R49, 0x18, RZ ;  /* 0x0000001831377824 */ /* 0x004fc400078e02ff */
[C---:B------:R-:W-:Y:S02]  /*8180*/  IMAD R51, R49.reuse, 0x14, RZ ;  /* 0x0000001431337824 */ /* 0x040fe400078e02ff */
[C---:B------:R-:W-:Y:S01]  /*8190*/  FFMA.FTZ R5, R20.reuse, R5, -0.24046532809734344482 ;  /* 0xbe763c8b14057423 */ /* 0x040fe20000010005 */
[C---:B------:R-:W-:Y:S02]  /*81a0*/  IMAD R27, R49.reuse, 0x12, RZ ;  /* 0x00000012311b7824 */ /* 0x040fe400078e02ff */
[C---:B------:R-:W-:Y:S02]  /*81b0*/  IMAD R59, R49.reuse, 0x1c, RZ ;  /* 0x0000001c313b7824 */ /* 0x040fe400078e02ff */
[C---:B------:R-:W-:Y:S01]  /*81c0*/  FFMA.FTZ R21, R20.reuse, R5, 0.28857114911079406738 ;  /* 0x3e93bf9914157423 */ /* 0x040fe20000010005 */
[C---:B------:R-:W-:Y:S01]  /*81d0*/  IMAD R31, R49.reuse, 0xe, RZ ;  /* 0x0000000e311f7824 */ /* 0x040fe200078e02ff */
[----:B------:R-:W2:Y:S01]  /*81e0*/  LDTM.x16 R4, tmem[UR9] ;  /* 0x00000009000479ee */ /* 0x000ea20008240000 */
[----:B------:R-:W3:Y:S01]  /*81f0*/  @!P5 SYNCS.CCTL.IV [UR8+0x2808] ;  /* 0x00280800ff00d9b1 */ /* 0x000ee20008000008 */
[----:B------:R-:W-:Y:S01]  /*8200*/  FFMA.FTZ R21, R20, R21, -0.36067417263984680176 ;  /* 0xbeb8aa4914157423 */ /* 0x000fe20000010015 */
[C---:B------:R-:W-:Y:S01]  /*8210*/  IMAD R53, R49.reuse, 0x16, RZ ;  /* 0x0000001631357824 */ /* 0x040fe200078e02ff */
[----:B------:R-:W-:Y:S01]  /*8220*/  NOP ;  /* 0x0000000000007918 */ /* 0x000fe20000000000 */
[----:B------:R-:W-:-:S02]  /*8230*/  IMAD R57, R49, 0x1a, RZ ;  /* 0x0000001a31397824 */ /* 0x000fc400078e02ff */
[C---:B------:R-:W-:Y:S01]  /*8240*/  FFMA.FTZ R21, R20.reuse, R21, 0.48089820146560668945 ;  /* 0x3ef6384a14157423 */ /* 0x040fe20000010015 */
[C---:B------:R-:W-:Y:S02]  /*8250*/  IMAD R61, R49.reuse, 0x1e, RZ ;  /* 0x0000001e313d7824 */ /* 0x040fe400078e02ff */
[C---:B------:R-:W-:Y:S02]  /*8260*/  IMAD R29, R49.reuse, 0xd, RZ ;  /* 0x0000000d311d7824 */ /* 0x040fe400078e02ff */
[----:B------:R-:W-:Y:S01]  /*8270*/  FFMA.FTZ R21, R20, R21, -0.72134751081466674805 ;  /* 0xbf38aa3b14157423 */ /* 0x000fe20000010015 */
[----:B------:R-:W-:-:S03]  /*8280*/  IMAD R33, R49, 0xf, RZ ;  /* 0x0000000f31217824 */ /* 0x000fc600078e02ff */
[----:B------:R-:W-:-:S04]  /*8290*/  FMUL R21, R20, R21 ;  /* 0x0000001514157220 */ /* 0x000fc80000400000 */
[----:B------:R-:W-:-:S04]  /*82a0*/  FMUL R21, R20, R21 ;  /* 0x0000001514157220 */ /* 0x000fc80000400000 */
[----:B------:R-:W-:Y:S01]  /*82b0*/  FFMA.FTZ R21, R20, 1.4426950216293334961, R21 ;  /* 0x3fb8aa3b14157823 */ /* 0x000fe20000010015 */
[----:B--2---:R-:W-:Y:S01]  /*82c0*/  @P1 FMUL R4, R4, 0.25 ;  /* 0x3e80000004041820 */ /* 0x004fe20000400000 */
[----:B------:R-:W-:Y:S02]  /*82d0*/  @P1 FMUL R5, R5, 0.25 ;  /* 0x3e80000005051820 */ /* 0x000fe40000400000 */
[----:B------:R-:W-:Y:S01]  /*82e0*/  FADD R21, R2, R21 ;  /* 0x0000001502157221 */ /* 0x000fe20000000000 */
[----:B------:R-:W-:Y:S01]  /*82f0*/  @P1 FMUL R15, R15, 0.25 ;  /* 0x3e8000000f0f1820 */ /* 0x000fe20000400000 */
[----:B------:R-:W-:Y:S01]  /*8300*/  @!P0 FMUL R4, R4, 16777216 ;  /* 0x4b80000004048820 */ /* 0x000fe20000400000 */
[----:B------:R-:W-:Y:S01]  /*8310*/  @!P0 FMUL R5, R5, 16777216 ;  /* 0x4b80000005058820 */ /* 0x000fe20000400000 */
[----:B------:R-:W-:Y:S02]  /*8320*/  @P3 IMAD.MOV.U32 R2, RZ, RZ, 0x7f800000 ;  /* 0x7f800000ff023424 */ /* 0x000fe400078e00ff */
[----:B------:R-:W-:Y:S01]  /*8330*/  @P1 FMUL R6, R6, 0.25 ;  /* 0x3e80000006061820 */ /* 0x000fe20000400000 */
[C---:B0-----:R-:W-:Y:S01]  /*8340*/  FMUL R4, R22.reuse, R4 ;  /* 0x0000000416047220 */ /* 0x041fe20000400000 */
[----:B------:R-:W-:Y:S01]  /*8350*/  FMUL R5, R22, R5 ;  /* 0x0000000516057220 */ /* 0x000fe20000400000 */
[----:B------:R-:W-:Y:S01]  /*8360*/  @P1 FMUL R7, R7, 0.25 ;  /* 0x3e80000007071820 */ /* 0x000fe20000400000 */
[----:B------:R-:W-:Y:S01]  /*8370*/  @P1 FMUL R9, R9, 0.25 ;  /* 0x3e80000009091820 */ /* 0x000fe20000400000 */
[----:B------:R-:W-:Y:S01]  /*8380*/  @!P0 FMUL R15, R15, 16777216 ;  /* 0x4b8000000f0f8820 */ /* 0x000fe20000400000 */
[----:B------:R-:W-:Y:S01]  /*8390*/  @P3 FFMA.FTZ R21, R26, R2, +INF ;  /* 0x7f8000001a153423 */ /* 0x000fe20000010002 */
[----:B------:R-:W-:Y:S01]  /*83a0*/  @P1 FMUL R14, R14, 0.25 ;  /* 0x3e8000000e0e1820 */ /* 0x000fe20000400000 */
[----:B-1----:R-:W-:Y:S01]  /*83b0*/  IADD3 R2, P3, P6, R23, UR5, R24 ;  /* 0x0000000517027c10 */ /* 0x002fe2000fe7e018 */
[----:B------:R-:W-:Y:S01]  /*83c0*/  UIMAD.WIDE UR4, UR4, 0x2, URZ ;  /* 0x00000002040478a5 */ /* 0x000fe2000f8e02ff */
[----:B------:R-:W-:Y:S01]  /*83d0*/  F2FP.F16.F32.PACK_AB R46, R5, R4 ;  /* 0x00000004052e723e */ /* 0x000fe200000000ff */
[----:B------:R-:W-:Y:S01]  /*83e0*/  @P1 FMUL R8, R8, 0.25 ;  /* 0x3e80000008081820 */ /* 0x000fe20000400000 */
        /* <DEDUP_REMOVED lines=8> */
[----:B------:R-:W-:-:S04]  /*8470*/  IMAD.HI R4, R3, 0x2, RZ ;  /* 0x0000000203047827 */ /* 0x000fc800078e02ff */
[----:B------:R-:W-:Y:S01]  /*8480*/  @!P0 FMUL R6, R6, 16777216 ;  /* 0x4b80000006068820 */ /* 0x000fe20000400000 */
[----:B------:R-:W-:Y:S01]  /*8490*/  @!P0 FMUL R7, R7, 16777216 ;  /* 0x4b80000007078820 */ /* 0x000fe20000400000 */
[----:B------:R-:W-:Y:S01]  /*84a0*/  @!P0 FMUL R9, R9, 16777216 ;  /* 0x4b80000009098820 */ /* 0x000fe20000400000 */
[----:B------:R-:W-:Y:S01]  /*84b0*/  FMUL R43, R22, R15 ;  /* 0x0000000f162b7220 */ /* 0x000fe20000400000 */
[----:B------:R-:W-:Y:S01]  /*84c0*/  @!P0 FMUL R14, R14, 16777216 ;  /* 0x4b8000000e0e8820 */ /* 0x000fe20000400000 */
[----:B------:R-:W-:Y:S02]  /*84d0*/  IMAD R15, R49, 0xc, RZ ;  /* 0x0000000c310f7824 */ /* 0x000fe400078e02ff */
[----:B------:R-:W-:Y:S01]  /*84e0*/  @!P0 FMUL R8, R8, 16777216 ;  /* 0x4b80000008088820 */ /* 0x000fe20000400000 */
        /* <DEDUP_REMOVED lines=8> */
[C---:B------:R-:W-:Y:S01]  /*8570*/  FMUL R6, R22.reuse, R6 ;  /* 0x0000000616067220 */ /* 0x040fe20000400000 */
[C---:B------:R-:W-:Y:S01]  /*8580*/  FMUL R7, R22.reuse, R7 ;  /* 0x0000000716077220 */ /* 0x040fe20000400000 */
[C---:B------:R-:W-:Y:S01]  /*8590*/  FMUL R37, R22.reuse, R9 ;  /* 0x0000000916257220 */ /* 0x040fe20000400000 */
[----:B------:R-:W-:Y:S01]  /*85a0*/  FMUL R40, R22, R14 ;  /* 0x0000000e16287220 */ /* 0x000fe20000400000 */
[----:B------:R-:W-:Y:S01]  /*85b0*/  IADD3.X R3, PT, PT, R4, UR5, R25, P3, P6 ;  /* 0x0000000504037c10 */ /* 0x000fe20009fec419 */
[----:B------:R-:W-:Y:S01]  /*85c0*/  IMAD R9, R49, 0x6, RZ ;  /* 0x0000000631097824 */ /* 0x000fe200078e02ff */
[----:B------:R-:W-:Y:S01]  /*85d0*/  IADD3 R26, P1, PT, R55, R2, RZ ;  /* 0x00000002371a7210 */ /* 0x000fe20007f3e0ff */
[----:B------:R-:W-:Y:S01]  /*85e0*/  IMAD R23, R49, 0xa, RZ ;  /* 0x0000000a31177824 */ /* 0x000fe200078e02ff */
[----:B------:R-:W-:Y:S01]  /*85f0*/  FSEL R21, R21, -INF , P2 ;  /* 0xff80000015157808 */ /* 0x000fe20001000000 */
[C---:B------:R-:W-:Y:S01]  /*8600*/  FMUL R34, R22.reuse, R8 ;  /* 0x0000000816227220 */ /* 0x040fe20000400000 */
[----:B------:R-:W-:Y:S01]  /*8610*/  IADD3 R14, P6, PT, R15, R2, RZ ;  /* 0x000000020f0e7210 */ /* 0x000fe20007fde0ff */
[C---:B------:R-:W-:Y:S01]  /*8620*/  FMUL R36, R22.reuse, R10 ;  /* 0x0000000a16247220 */ /* 0x040fe20000400000 */
[C---:B------:R-:W-:Y:S01]  /*8630*/  FMUL R39, R22.reuse, R11 ;  /* 0x0000000b16277220 */ /* 0x040fe20000400000 */
[C---:B------:R-:W-:Y:S01]  /*8640*/  FMUL R38, R22.reuse, R12 ;  /* 0x0000000c16267220 */ /* 0x040fe20000400000 */
[C---:B------:R-:W-:Y:S01]  /*8650*/  FMUL R41, R22.reuse, R13 ;  /* 0x0000000d16297220 */ /* 0x040fe20000400000 */
[C---:B------:R-:W-:Y:S01]  /*8660*/  FMUL R42, R22.reuse, R16 ;  /* 0x00000010162a7220 */ /* 0x040fe20000400000 */
[C---:B------:R-:W-:Y:S01]  /*8670*/  FMUL R45, R22.reuse, R17 ;  /* 0x00000011162d7220 */ /* 0x040fe20000400000 */
[C---:B------:R-:W-:Y:S01]  /*8680*/  FMUL R44, R22.reuse, R18 ;  /* 0x00000012162c7220 */ /* 0x040fe20000400000 */
[----:B------:R-:W-:Y:S01]  /*8690*/  FMUL R47, R22, R19 ;  /* 0x00000013162f7220 */ /* 0x000fe20000400000 */
[-C--:B------:R-:W-:Y:S01]  /*86a0*/  IADD3 R22, P5, PT, R51, R2.reuse, RZ ;  /* 0x0000000233167210 */ /* 0x080fe20007fbe0ff */
[----:B------:R-:W-:Y:S01]  /*86b0*/  FFMA R35, R21, 0.69314718246459960938, R110 ;  /* 0x3f31721815237823 */ /* 0x000fe2000000006e */
[----:B------:R-:W-:Y:S01]  /*86c0*/  IADD3 R20, P2, PT, R27, R2, RZ ;  /* 0x000000021b147210 */ /* 0x000fe20007f5e0ff */
[----:B------:R-:W-:Y:S01]  /*86d0*/  IMAD R5, R49, 0x3, RZ ;  /* 0x0000000331057824 */ /* 0x000fe200078e02ff */
[----:B------:R-:W-:Y:S01]  /*86e0*/  F2FP.F16.F32.PACK_AB R48, R7, R6 ;  /* 0x000000060730723e */ /* 0x000fe200000000ff */
[----:B------:R-:W-:Y:S01]  /*86f0*/  IMAD.SHL.U32 R7, R49, 0x2, RZ ;  /* 0x0000000231077824 */ /* 0x000fe200078e00ff */
[-C--:B------:R-:W-:Y:S01]  /*8700*/  LEA.HI.X.SX32 R27, R15, R3.reuse, 0x1, P1 ;  /* 0x000000030f1b7211 */ /* 0x080fe200008f0eff */
[----:B------:R-:W-:Y:S01]  /*8710*/  IMAD R13, R49, 0x5, RZ ;  /* 0x00000005310d7824 */ /* 0x000fe200078e02ff */
[-C--:B------:R-:W-:Y:S01]  /*8720*/  IADD3 R30, P0, PT, R59, R2.reuse, RZ ;  /* 0x000000023b1e7210 */ /* 0x080fe20007f1e0ff */
[----:B------:R-:W-:Y:S01]  /*8730*/  IMAD R17, R49, 0x7, RZ ;  /* 0x0000000731117824 */ /* 0x000fe200078e02ff */
[-C--:B------:R-:W-:Y:S01]  /*8740*/  LEA.HI.X.SX32 R15, R9, R3.reuse, 0x1, P6 ;  /* 0x00000003090f7211 */ /* 0x080fe200030f0eff */
[----:B------:R-:W-:Y:S01]  /*8750*/  IMAD R21, R49, 0x9, RZ ;  /* 0x0000000931157824 */ /* 0x000fe200078e02ff */
[-C--:B------:R-:W-:Y:S01]  /*8760*/  IADD3 R12, P6, PT, R23, R2.reuse, RZ ;  /* 0x00000002170c7210 */ /* 0x080fe20007fde0ff */
[----:B------:R-:W-:Y:S01]  /*8770*/  IMAD R25, R49, 0xb, RZ ;  /* 0x0000000b31197824 */ /* 0x000fe200078e02ff */
[-C--:B------:R-:W-:Y:S01]  /*8780*/  LEA.HI.X.SX32 R23, R23, R3.reuse, 0x1, P5 ;  /* 0x0000000317177211 */ /* 0x080fe200028f0eff */
[----:B------:R0:W-:Y:S01]  /*8790*/  STG.E.U16 desc[UR18][R2.64], R46 ;  /* 0x0000002e02007986 */ /* 0x0001e2000c101512 */
[-C--:B------:R-:W-:Y:S01]  /*87a0*/  IADD3 R8, P3, PT, R9, R2.reuse, RZ ;  /* 0x0000000209087210 */ /* 0x080fe20007f7e0ff */
[----:B------:R-:W1:Y:S01]  /*87b0*/  LDCU UR4, c[0x0][0x3ec] ;  /* 0x00007d80ff0477ac */ /* 0x000e620008000800 */
[-C--:B------:R-:W-:Y:S01]  /*87c0*/  IADD3 R24, P1, PT, R53, R2.reuse, RZ ;  /* 0x0000000235187210 */ /* 0x080fe20007f3e0ff */
[----:B------:R-:W-:Y:S01]  /*87d0*/  IMAD.SHL.U32 R11, R49, 0x4, RZ ;  /* 0x00000004310b7824 */ /* 0x000fe200078e00ff */
[----:B------:R-:W-:Y:S01]  /*87e0*/  IADD3 R16, P5, PT, R31, R2, RZ ;  /* 0x000000021f107210 */ /* 0x000fe20007fbe0ff */
[----:B------:R-:W-:Y:S01]  /*87f0*/  IMAD.SHL.U32 R19, R49, 0x8, RZ ;  /* 0x0000000831137824 */ /* 0x000fe200078e00ff */
[----:B------:R-:W-:-:S02]  /*8800*/  LEA.HI.X.SX32 R31, R31, R3, 0x1, P0 ;  /* 0x000000031f1f7211 */ /* 0x000fc400000f0eff */
[-C--:B------:R-:W-:Y:S02]  /*8810*/  IADD3 R4, P0, PT, R7, R2.reuse, RZ ;  /* 0x0000000207047210 */ /* 0x080fe40007f1e0ff */
[-C--:B------:R-:W-:Y:S02]  /*8820*/  LEA.HI.X.SX32 R9, R5, R3.reuse, 0x1, P3 ;  /* 0x0000000305097211 */ /* 0x080fe400018f0eff */
[-C--:B------:R-:W-:Y:S02]  /*8830*/  LEA.HI.X.SX32 R13, R13, R3.reuse, 0x1, P6 ;  /* 0x000000030d0d7211 */ /* 0x080fe400030f0eff */
[-C--:B------:R-:W-:Y:S02]  /*8840*/  LEA.HI.X.SX32 R17, R17, R3.reuse, 0x1, P5 ;  /* 0x0000000311117211 */ /* 0x080fe400028f0eff */
[-C--:B------:R-:W-:Y:S02]  /*8850*/  LEA.HI.X.SX32 R21, R21, R3.reuse, 0x1, P2 ;  /* 0x0000000315157211 */ /* 0x080fe400010f0eff */
[----:B------:R-:W-:Y:S01]  /*8860*/  LEA.HI.X.SX32 R25, R25, R3, 0x1, P1 ;  /* 0x0000000319197211 */ /* 0x000fe200008f0eff */
[----:B-1----:R-:W-:Y:S01]  /*8870*/  UIMAD UR4, UR6, UR4, URZ ;  /* 0x00000004060472a4 */ /* 0x002fe2000f8e02ff */
[----:B------:R-:W-:-:S02]  /*8880*/  IADD3 R28, P3, PT, R57, R2, RZ ;  /* 0x00000002391c7210 */ /* 0x000fc40007f7e0ff */
[-C--:B------:R-:W-:Y:S01]  /*8890*/  IADD3 R32, P6, PT, R61, R2.reuse, RZ ;  /* 0x000000023d207210 */ /* 0x080fe20007fde0ff */
[----:B------:R-:W-:Y:S01]  /*88a0*/  USHF.L.U32 UR6, UR4, 0x2, URZ ;  /* 0x0000000204067899 */ /* 0x000fe200080006ff */
[CC--:B------:R-:W-:Y:S01]  /*88b0*/  LEA R6, P5, R49.reuse, R2.reuse, 0x2 ;  /* 0x0000000231067211 */ /* 0x0c0fe200078a10ff */
[----:B------:R-:W-:Y:S01]  /*88c0*/  UIMAD.WIDE UR4, UR4, 0x4, URZ ;  /* 0x00000004040478a5 */ /* 0x000fe2000f8e02ff */
[CC--:B------:R-:W-:Y:S02]  /*88d0*/  LEA R10, P2, R49.reuse, R2.reuse, 0x3 ;  /* 0x00000002310a7211 */ /* 0x0c0fe400078418ff */
[C---:B------:R-:W-:Y:S02]  /*88e0*/  LEA R18, P1, R49.reuse, R2, 0x4 ;  /* 0x0000000231127211 */ /* 0x040fe400078220ff */
[----:B------:R-:W-:Y:S02]  /*88f0*/  LEA.HI.X.SX32 R5, R49, R3, 0x1, P0 ;  /* 0x0000000331057211 */ /* 0x000fe400000f0eff */
[----:B0-----:R-:W-:-:S02]  /*8900*/  PRMT R2, R46, 0x7632, R2 ;  /* 0x000076322e027816 */ /* 0x001fc40000000002 */
[-C--:B------:R-:W-:Y:S02]  /*8910*/  LEA.HI.X.SX32 R7, R7, R3.reuse, 0x1, P5 ;  /* 0x0000000307077211 */ /* 0x080fe400028f0eff */
[-C--:B------:R-:W-:Y:S01]  /*8920*/  LEA.HI.X.SX32 R29, R29, R3.reuse, 0x1, P3 ;  /* 0x000000031d1d7211 */ /* 0x080fe200018f0eff */
[----:B------:R0:W-:Y:S01]  /*8930*/  STG.E.U16 desc[UR18][R4.64], R2 ;  /* 0x0000000204007986 */ /* 0x0001e2000c101512 */
[-C--:B------:R-:W-:Y:S02]  /*8940*/  LEA.HI.X.SX32 R11, R11, R3.reuse, 0x1, P2 ;  /* 0x000000030b0b7211 */ /* 0x080fe400010f0eff */
[-C--:B------:R-:W-:Y:S01]  /*8950*/  LEA.HI.X.SX32 R19, R19, R3.reuse, 0x1, P1 ;  /* 0x0000000313137211 */ /* 0x080fe200008f0eff */
[----:B------:R1:W-:Y:S01]  /*8960*/  STG.E.U16 desc[UR18][R6.64], R48 ;  /* 0x0000003006007986 */ /* 0x0003e2000c101512 */
[----:B------:R-:W-:Y:S02]  /*8970*/  LEA.HI.X.SX32 R33, R33, R3, 0x1, P6 ;  /* 0x0000000321217211 */ /* 0x000fe400030f0eff */
[----:B------:R-:W-:-:S02]  /*8980*/  F2FP.F16.F32.PACK_AB R34, R37, R34 ;  /* 0x000000222522723e */ /* 0x000fc400000000ff */
[----:B------:R-:W-:Y:S02]  /*8990*/  PRMT R3, R48, 0x7632, R3 ;  /* 0x0000763230037816 */ /* 0x000fe40000000003 */
[----:B------:R-:W-:Y:S01]  /*89a0*/  F2FP.F16.F32.PACK_AB R36, R39, R36 ;  /* 0x000000242724723e */ /* 0x000fe200000000ff */
[----:B0-----:R-:W0:Y:S01]  /*89b0*/  LDC.64 R4, c[0x0][0x3a0] ;  /* 0x0000e800ff047b82 */ /* 0x001e220000000a00 */
[----:B------:R-:W-:Y:S01]  /*89c0*/  F2FP.F16.F32.PACK_AB R38, R41, R38 ;  /* 0x000000262926723e */ /* 0x000fe200000000ff */
[----:B------:R2:W-:Y:S01]  /*89d0*/  STG.E.U16 desc[UR18][R8.64], R3 ;  /* 0x0000000308007986 */ /* 0x0005e2000c101512 */
[----:B------:R-:W-:Y:S02]  /*89e0*/  PRMT R2, R36, 0x7632, R2 ;  /* 0x0000763224027816 */ /* 0x000fe40000000002 */
[----:B-1----:R-:W-:Y:S01]  /*89f0*/  PRMT R7, R34, 0x7632, R7 ;  /* 0x0000763222077816 */ /* 0x002fe20000000007 */
[----:B------:R1:W-:Y:S01]  /*8a00*/  STG.E.U16 desc[UR18][R10.64], R34 ;  /* 0x000000220a007986 */ /* 0x0003e2000c101512 */
[----:B------:R-:W-:-:S02]  /*8a10*/  F2FP.F16.F32.PACK_AB R40, R43, R40 ;  /* 0x000000282b28723e */ /* 0x000fc400000000ff */
[----:B------:R-:W-:Y:S01]  /*8a20*/  F2FP.F16.F32.PACK_AB R42, R45, R42 ;  /* 0x0000002a2d2a723e */ /* 0x000fe200000000ff */
[----:B------:R4:W-:Y:S01]  /*8a30*/  STG.E.U16 desc[UR18][R12.64], R7 ;  /* 0x000000070c007986 */ /* 0x0009e2000c101512 */
[----:B------:R-:W-:Y:S01]  /*8a40*/  F2FP.F16.F32.PACK_AB R44, R47, R44 ;  /* 0x0000002c2f2c723e */ /* 0x000fe200000000ff */
[C---:B--2---:R-:W-:Y:S02]  /*8a50*/  IMAD.SHL.U32 R3, R0.reuse, 0x4, RZ ;  /* 0x0000000400037824 */ /* 0x044fe400078e00ff */
[----:B------:R2:W-:Y:S01]  /*8a60*/  STG.E.U16 desc[UR18][R14.64], R36 ;  /* 0x000000240e007986 */ /* 0x0005e2000c101512 */
[----:B------:R-:W-:Y:S01]  /*8a70*/  IMAD.HI R0, R0, 0x4, RZ ;  /* 0x0000000400007827 */ /* 0x000fe200078e02ff */
[----:B-1----:R-:W-:Y:S02]  /*8a80*/  PRMT R10, R38, 0x7632, R10 ;  /* 0x00007632260a7816 */ /* 0x002fe4000000000a */
[----:B------:R0:W-:Y:S01]  /*8a90*/  STG.E.U16 desc[UR18][R16.64], R2 ;  /* 0x0000000210007986 */ /* 0x0001e2000c101512 */
[----:B----4-:R-:W-:-:S03]  /*8aa0*/  PRMT R12, R40, 0x7632, R12 ;  /* 0x00007632280c7816 */ /* 0x010fc6000000000c */
[----:B------:R1:W-:Y:S01]  /*8ab0*/  STG.E.U16 desc[UR18][R18.64], R38 ;  /* 0x0000002612007986 */ /* 0x0003e2000c101512 */
[----:B--2---:R-:W-:-:S03]  /*8ac0*/  PRMT R14, R42, 0x7632, R14 ;  /* 0x000076322a0e7816 */ /* 0x004fc6000000000e */
[----:B------:R1:W-:Y:S01]  /*8ad0*/  STG.E.U16 desc[UR18][R20.64], R10 ;  /* 0x0000000a14007986 */ /* 0x0003e2000c101512 */
[----:B0-----:R-:W-:-:S03]  /*8ae0*/  IADD3 R2, P0, P1, R3, UR6, R4 ;  /* 0x0000000603027c10 */ /* 0x001fc6000f91e004 */
[----:B------:R1:W-:Y:S01]  /*8af0*/  STG.E.U16 desc[UR18][R22.64], R40 ;  /* 0x0000002816007986 */ /* 0x0003e2000c101512 */
[----:B------:R-:W-:Y:S02]  /*8b00*/  PRMT R16, R44, 0x7632, R16 ;  /* 0x000076322c107816 */ /* 0x000fe40000000010 */
[----:B------:R-:W-:Y:S01]  /*8b10*/  IADD3.X R3, PT, PT, R0, UR5, R5, P0, P1 ;  /* 0x0000000500037c10 */ /* 0x000fe200087e2405 */
[----:B------:R1:W-:Y:S04]  /*8b20*/  STG.E.U16 desc[UR18][R24.64], R12 ;  /* 0x0000000c18007986 */ /* 0x0003e8000c101512 */
[----:B------:R1:W-:Y:S04]  /*8b30*/  STG.E.U16 desc[UR18][R26.64], R42 ;  /* 0x0000002a1a007986 */ /* 0x0003e8000c101512 */
[----:B------:R1:W-:Y:S04]  /*8b40*/  STG.E.U16 desc[UR18][R28.64], R14 ;  /* 0x0000000e1c007986 */ /* 0x0003e8000c101512 */
[----:B------:R1:W-:Y:S04]  /*8b50*/  STG.E.U16 desc[UR18][R30.64], R44 ;  /* 0x0000002c1e007986 */ /* 0x0003e8000c101512 */
[----:B------:R1:W-:Y:S04]  /*8b60*/  STG.E.U16 desc[UR18][R32.64], R16 ;  /* 0x0000001020007986 */ /* 0x0003e8000c101512 */
[----:B------:R1:W-:Y:S01]  /*8b70*/  STG.E desc[UR18][R2.64], R35 ;  /* 0x0000002302007986 */ /* 0x0003e2000c101912 */
[----:B---3--:R-:W-:Y:S06]  /*8b80*/  BAR.SYNC.DEFER_BLOCKING 0x0 ;  /* 0x0000000000007b1d */ /* 0x008fec0000010000 */
[----:B------:R-:W-:Y:S05]  /*8b90*/  @P4 BRA `(.L_x_22) ;  /* 0x0000000000a04947 */ /* 0x000fea0003800000 */
[----:B------:R-:W0:Y:S01]  /*8ba0*/  S2UR UR5, SR_CgaCtaId ;  /* 0x00000000000579c3 */ /* 0x000e220000008800 */
[----:B------:R-:W-:Y:S01]  /*8bb0*/  NOP ;  /* 0x0000000000007918 */ /* 0x000fe20000000000 */
[----:B------:R-:W-:Y:S01]  /*8bc0*/  UMOV UR4, 0x50 ;  /* 0x0000005000047882 */ /* 0x000fe20000000000 */
[----:B------:R-:W-:Y:S02]  /*8bd0*/  IMAD.U32 R0, RZ, RZ, UR7 ;  /* 0x00000007ff007e24 */ /* 0x000fe4000f8e00ff */
[----:B-1----:R-:W-:Y:S02]  /*8be0*/  IMAD.MOV.U32 R3, RZ, RZ, 0xf ;  /* 0x0000000fff037424 */ /* 0x002fe400078e00ff */
[----:B------:R-:W-:Y:S01]  /*8bf0*/  IMAD.MOV.U32 R7, RZ, RZ, 0x1 ;  /* 0x00000001ff077424 */ /* 0x000fe200078e00ff */
[----:B------:R-:W-:-:S04]  /*8c00*/  LOP3.LUT R0, R0, 0xffff, RZ, 0xc0, !PT ;  /* 0x0000ffff00007812 */ /* 0x000fc800078ec0ff */
[----:B------:R-:W-:-:S05]  /*8c10*/  SHF.R.U32.HI R0, RZ, 0x5, R0 ;  /* 0x00000005ff007819 */ /* 0x000fca0000011600 */
[----:B------:R-:W-:Y:S01]  /*8c20*/  VIADD R2, R0, 0x10 ;  /* 0x0000001000027836 */ /* 0x000fe20000000000 */
[----:B------:R-:W-:Y:S01]  /*8c30*/  SHF.L.U32 R0, R3, R0, RZ ;  /* 0x0000000003007219 */ /* 0x000fe200000006ff */
[----:B0-----:R-:W-:-:S03]  /*8c40*/  ULEA UR6, UR5, UR4, 0x18 ;  /* 0x0000000405067291 */ /* 0x001fc6000f8ec0ff */
[----:B------:R-:W-:-:S04]  /*8c50*/  SHF.L.U32 R3, R7, R2, RZ ;  /* 0x0000000207037219 */ /* 0x000fc800000006ff */
[----:B------:R-:W-:Y:S02]  /*8c60*/  LOP3.LUT R0, R3, R0, RZ, 0xfc, !PT ;  /* 0x0000000003007212 */ /* 0x000fe400078efcff */
[----:B------:R-:W0:Y:S02]  /*8c70*/  LDS R5, [UR6] ;  /* 0x00000006ff057984 */ /* 0x000e240008000800 */
[C---:B------:R-:W-:Y:S02]  /*8c80*/  LOP3.LUT R2, R0.reuse, 0xffff, RZ, 0xc0, !PT ;  /* 0x0000ffff00027812 */ /* 0x040fe400078ec0ff */
[----:B0-----:R-:W-:-:S04]  /*8c90*/  LOP3.LUT R3, R0, 0xffff, R5, 0x80, !PT ;  /* 0x0000ffff00037812 */ /* 0x001fc800078e8005 */
[----:B------:R-:W-:-:S13]  /*8ca0*/  ISETP.NE.AND P0, PT, R3, R2, PT ;  /* 0x000000020300720c */ /* 0x000fda0003f05270 */
[----:B------:R-:W-:Y:S05]  /*8cb0*/  @P0 BRA `(.L_x_23) ;  /* 0x0000000000500947 */ /* 0x000fea0003800000 */
[----:B------:R-:W-:Y:S02]  /*8cc0*/  SHF.R.U32.HI R5, RZ, 0x10, R5 ;  /* 0x00000010ff057819 */ /* 0x000fe40000011605 */
[----:B------:R-:W-:-:S04]  /*8cd0*/  SHF.R.U32.HI R2, RZ, 0x10, R0 ;  /* 0x00000010ff027819 */ /* 0x000fc80000011600 */
[----:B------:R-:W-:-:S04]  /*8ce0*/  LOP3.LUT R5, R5, R2, RZ, 0xc0, !PT ;  /* 0x0000000205057212 */ /* 0x000fc800078ec0ff */
[----:B------:R-:W-:-:S13]  /*8cf0*/  ISETP.NE.AND P0, PT, R5, R2, PT ;  /* 0x000000020500720c */ /* 0x000fda0003f05270 */
[----:B------:R-:W-:Y:S05]  /*8d00*/  @P0 BRA `(.L_x_24) ;  /* 0x0000000000300947 */ /* 0x000fea0003800000 */
[----:B------:R-:W-:Y:S01]  /*8d10*/  R2UR UR4, R0 ;  /* 0x00000000000472ca */ /* 0x000fe200000e0000 */
[----:B------:R-:W-:Y:S01]  /*8d20*/  VOTEU.ANY UR5, UPT, PT ;  /* 0x0000000000057886 */ /* 0x000fe200038e0100 */
[----:B------:R-:W0:Y:S01]  /*8d30*/  S2R R0, SR_LANEID ;  /* 0x0000000000007919 */ /* 0x000e220000000000 */
[----:B------:R-:W-:-:S10]  /*8d40*/  UFLO.U32 UR5, UR5 ;  /* 0x00000005000572bd */ /* 0x000fd400080e0000 */
[----:B------:R-:W-:-:S06]  /*8d50*/  ULOP3.LUT UR4, URZ, UR4, URZ, 0x33, !UPT ;  /* 0x00000004ff047292 */ /* 0x000fcc000f8e33ff */
[----:B------:R-:W-:-:S04]  /*8d60*/  IMAD.U32 R2, RZ, RZ, UR4 ;  /* 0x00000004ff027e24 */ /* 0x000fc8000f8e00ff */
[----:B------:R-:W1:Y:S02]  /*8d70*/  REDUX UR8, R2 ;  /* 0x00000000020873c4 */ /* 0x000e640000000000 */
[----:B------:R2:W-:Y:S01]  /*8d80*/  UTCATOMSWS.AND URZ, UR4 ;  /* 0x0000000400ff79e3 */ /* 0x0005e20008000000 */
[----:B0-----:R-:W-:Y:S01]  /*8d90*/  ISETP.EQ.U32.AND P0, PT, R0, UR5, PT ;  /* 0x0000000500007c0c */ /* 0x001fe2000bf02070 */
[----:B-1----:R-:W-:-:S12]  /*8da0*/  IMAD.U32 R0, RZ, RZ, UR8 ;  /* 0x00000008ff007e24 */ /* 0x002fd8000f8e00ff */
[----:B------:R2:W-:Y:S01]  /*8db0*/  @P0 ATOMS.AND RZ, [UR6], R0 ;  /* 0x00000000ffff098c */ /* 0x0005e2000a800006 */
[----:B------:R-:W-:Y:S05]  /*8dc0*/  BRA `(.L_x_22) ;  /* 0x0000000000147947 */ /* 0x000fea0003800000 */
.L_x_24:
[----:B------:R-:W-:-:S07]  /*8dd0*/  MOV R2, 0x8df0 ;  /* 0x00008df000027802 */ /* 0x000fce0000000f00 */
[----:B------:R-:W-:Y:S05]  /*8de0*/  CALL.REL.NOINC `($__internal_0_$__cuda_sm10x_tcgen05_guardrail_trap_col_being_dealloced_not_returned_by_alloc) ;  /* 0x0000000000447944 */ /* 0x000fea0003c00000 */
[----:B------:R-:W-:Y:S05]  /*8df0*/  BRA `(.L_x_22) ;  /* 0x0000000000087947 */ /* 0x000fea0003800000 */
.L_x_23:
[----:B------:R-:W-:-:S07]  /*8e00*/  MOV R2, 0x8e20 ;  /* 0x00008e2000027802 */ /* 0x000fce0000000f00 */
[----:B------:R-:W-:Y:S05]  /*8e10*/  CALL.REL.NOINC `($__internal_2_$__cuda_sm10x_tcgen05_guardrail_trap_unallocated_columns_being_dealloced) ;  /* 0x0000000000507944 */ /* 0x000fea0003c00000 */
.L_x_22:
[----:B------:R-:W-:Y:S01]  /*8e20*/  NOP ;  /* 0x0000000000007918 */ /* 0x000fe20000000000 */
[----:B--2---:R-:W-:Y:S05]  /*8e30*/  EXIT ;  /* 0x000000000000794d */ /* 0x004fea0003800000 */
.L_x_8:
[----:B------:R-:W1:Y:S02]  /*8e40*/  SYNCS.PHASECHK.TRANS64.TRYWAIT P2, [UR8+0x1800], RZ ;  /* 0x001800ffff0075a7 */ /* 0x000e640008041108 */
[----:B-1----:R-:W-:Y:S05]  /*8e50*/  @!P2 BRA `(.L_x_8) ;  /* 0xfffffffc00f8a947 */ /* 0x002fea000383ffff */
[----:B------:R-:W-:Y:S05]  /*8e60*/  BRA `(.L_x_7) ;  /* 0xffffff8400087947 */ /* 0x000fea000383ffff */
.L_x_17:
[----:B------:R-:W1:Y:S02]  /*8e70*/  SYNCS.PHASECHK.TRANS64.TRYWAIT P6, [UR8+0x2810], RZ ;  /* 0x002810ffff0075a7 */ /* 0x000e6400080c1108 */
[----:B-1----:R-:W-:Y:S05]  /*8e80*/  @!P6 BRA `(.L_x_17) ;  /* 0xfffffffc00f8e947 */ /* 0x002fea000383ffff */
[----:B------:R-:W-:Y:S05]  /*8e90*/  BRA `(.L_x_25) ;  /* 0xffffffc000487947 */ /* 0x000fea000383ffff */
.L_x_18:
[----:B------:R-:W1:Y:S02]  /*8ea0*/  SYNCS.PHASECHK.TRANS64.TRYWAIT P0, [UR11], R111 ;  /* 0x0000006fff0075a7 */ /* 0x000e64000800110b */
[----:B-1----:R-:W-:Y:S05]  /*8eb0*/  @!P0 BRA `(.L_x_18) ;  /* 0xfffffffc00f88947 */ /* 0x002fea000383ffff */
[----:B------:R-:W-:Y:S05]  /*8ec0*/  BRA `(.L_x_26) ;  /* 0xffffffdc00107947 */ /* 0x000fea000383ffff */
.L_x_21:
[----:B------:R-:W0:Y:S02]  /*8ed0*/  SYNCS.PHASECHK.TRANS64.TRYWAIT P0, [UR11], R2 ;  /* 0x00000002ff0075a7 */ /* 0x000e24000800110b */
[----:B0-----:R-:W-:Y:S05]  /*8ee0*/  @!P0 BRA `(.L_x_21) ;  /* 0xfffffffc00f88947 */ /* 0x001fea000383ffff */
[----:B------:R-:W-:Y:S05]  /*8ef0*/  BRA `(.L_x_27) ;  /* 0xfffffff000187947 */ /* 0x000fea000383ffff */
        .weak           $__internal_0_$__cuda_sm10x_tcgen05_guardrail_trap_col_being_dealloced_not_returned_by_alloc
        .type           $__internal_0_$__cuda_sm10x_tcgen05_guardrail_trap_col_being_dealloced_not_returned_by_alloc,@function
        .size           $__internal_0_$__cuda_sm10x_tcgen05_guardrail_trap_col_being_dealloced_not_returned_by_alloc,($__internal_1_$__cuda_sm10x_tcgen05_guardrail_trap_phase_invalid_during_alloc - $__internal_0_$__cuda_sm10x_tcgen05_guardrail_trap_col_being_dealloced_not_returned_by_alloc)
$__internal_0_$__cuda_sm10x_tcgen05_guardrail_trap_col_being_dealloced_not_returned_by_alloc:
[----:B------:R-:W-:Y:S05]  /*8f00*/  BPT.TRAP 0x1 ;  /* 0x000000040000795c */ /* 0x000fea0000300000 */
[----:B------:R-:W-:-:S04]  /*8f10*/  IMAD.MOV.U32 R3, RZ, RZ, 0x0 ;  /* 0x00000000ff037424 */ /* 0x000fc800078e00ff */
[----:B------:R-:W-:Y:S05]  /*8f20*/  RET.REL.NODEC R2 `(attn_fwd) ;  /* 0xffffff7002347950 */ /* 0x000fea0003c3ffff */
        .weak           $__internal_1_$__cuda_sm10x_tcgen05_guardrail_trap_phase_invalid_during_alloc
        .type           $__internal_1_$__cuda_sm10x_tcgen05_guardrail_trap_phase_invalid_during_alloc,@function
        .size           $__internal_1_$__cuda_sm10x_tcgen05_guardrail_trap_phase_invalid_during_alloc,($__internal_2_$__cuda_sm10x_tcgen05_guardrail_trap_unallocated_columns_being_dealloced - $__internal_1_$__cuda_sm10x_tcgen05_guardrail_trap_phase_invalid_during_alloc)
$__internal_1_$__cuda_sm10x_tcgen05_guardrail_trap_phase_invalid_during_alloc:
[----:B------:R-:W-:Y:S05]  /*8f30*/  BPT.TRAP 0x1 ;  /* 0x000000040000795c */ /* 0x000fea0000300000 */
[----:B------:R-:W-:-:S04]  /*8f40*/  IMAD.MOV.U32 R3, RZ, RZ, 0x0 ;  /* 0x00000000ff037424 */ /* 0x000fc800078e00ff */
[----:B------:R-:W-:Y:S05]  /*8f50*/  RET.REL.NODEC R2 `(attn_fwd) ;  /* 0xffffff7002287950 */ /* 0x000fea0003c3ffff */
        .weak           $__internal_2_$__cuda_sm10x_tcgen05_guardrail_trap_unallocated_columns_being_dealloced
        .type           $__internal_2_$__cuda_sm10x_tcgen05_guardrail_trap_unallocated_columns_being_dealloced,@function
        .size           $__internal_2_$__cuda_sm10x_tcgen05_guardrail_trap_unallocated_columns_being_dealloced,(.L_x_31 - $__internal_2_$__cuda_sm10x_tcgen05_guardrail_trap_unallocated_columns_being_dealloced)
$__internal_2_$__cuda_sm10x_tcgen05_guardrail_trap_unallocated_columns_being_dealloced:
[----:B------:R-:W-:Y:S05]  /*8f60*/  BPT.TRAP 0x1 ;  /* 0x000000040000795c */ /* 0x000fea0000300000 */
[----:B------:R-:W-:-:S04]  /*8f70*/  IMAD.MOV.U32 R3, RZ, RZ, 0x0 ;  /* 0x00000000ff037424 */ /* 0x000fc800078e00ff */
[----:B------:R-:W-:Y:S05]  /*8f80*/  RET.REL.NODEC R2 `(attn_fwd) ;  /* 0xffffff70021c7950 */ /* 0x000fea0003c3ffff */
.L_x_28:
[----:B------:R-:W-:-:S00]  /*8f90*/  BRA `(.L_x_28) ;  /* 0xfffffffc00fc7947 */ /* 0x000fc0000383ffff */
[----:B------:R-:W-:-:S00]  /*8fa0*/  NOP ;  /* 0x0000000000007918 */ /* 0x000fc00000000000 */
        /* <DEDUP_REMOVED lines=13> */
.L_x_31:


//--------------------- .nv.global.init           --------------------------
	.section	.nv.global.init,"aw",@progbits
.nv.global.init:
	.type		_$_str,@object
	.size		_$_str,(.L_3 - _$_str)
_$_str:
        /*0000*/ 	.byte	0x5f, 0x5f, 0x43, 0x55, 0x44, 0x41, 0x5f, 0x46, 0x54, 0x5a, 0x00
.L_3:


//--------------------- .nv.shared.attn_fwd       --------------------------
	.section	.nv.shared.attn_fwd,"aw",@nobits
	.sectionflags	@""
	.align	16
	.zero		1024


//--------------------- .nv.shared.reserved.0     --------------------------
	.section	.nv.shared.reserved.0,"aw",@nobits
	.align	8
	.weak		__nv_reservedSMEM_offset_0_alias
	.size		__nv_reservedSMEM_offset_0_alias, 0, 64
	.other		__nv_reservedSMEM_offset_0_alias,@"STO_CUDA_RESERVED_SHARED STV_DEFAULT"
__nv_reservedSMEM_offset_0_alias:
	.zero		0
.nv.shared.reserved.0:
	.zero		64
	.weak		__nv_reservedSMEM_allocation_phase
	.type		__nv_reservedSMEM_allocation_phase,@object
	.size		__nv_reservedSMEM_allocation_phase,(.L_0 - __nv_reservedSMEM_allocation_phase)
__nv_reservedSMEM_allocation_phase:
	.zero		1
.L_0:
	.zero		7
	.weak		__nv_reservedSMEM_devtool_atexit_pc
	.type		__nv_reservedSMEM_devtool_atexit_pc,@object
	.size		__nv_reservedSMEM_devtool_atexit_pc,(__nv_reservedSMEM_allocation_mask - __nv_reservedSMEM_devtool_atexit_pc)
__nv_reservedSMEM_devtool_atexit_pc:
	.zero		8
	.weak		__nv_reservedSMEM_allocation_mask
	.type		__nv_reservedSMEM_allocation_mask,@object
	.size		__nv_reservedSMEM_allocation_mask,(.L_2 - __nv_reservedSMEM_allocation_mask)
__nv_reservedSMEM_allocation_mask:
	.zero		4
.L_2:


//--------------------- .nv.constant0.attn_fwd    --------------------------
	.section	.nv.constant0.attn_fwd,"a",@progbits
	.sectionflags	@""
	.align	4
.nv.constant0.attn_fwd:
	.zero		1032


//--------------------- SYMBOLS --------------------------

	.type		.nv.reservedSmem.offset0,@object
	.size		.nv.reservedSmem.offset0,0x4
	.type		.nv.reservedSmem.cap,@object
	.size		.nv.reservedSmem.cap,0x4
